	.target	sm_100a

	.elftype	@"ET_EXEC"


//--------------------- .note.nv.tkinfo           --------------------------
	.section	.note.nv.tkinfo,"",@"SHT_NOTE"
	.sectionflags	@"SHF_NOTE_NV_TKINFO"
	.tkinfo
        /*0018*/ 	.word	0x00000002
        /*0030*/ 	.string	""
        /*0030*/ 	.string	"ptxas"
        /*0030*/ 	.string	"Cuda compilation tools, release 13.0, V13.0.88"
        /*0030*/ 	.string	"Build cuda_13.0.r13.0/compiler.36424714_0"
        /*0030*/ 	.string	"-arch sm_100a -m 64 "



//--------------------- .note.nv.cuinfo           --------------------------
	.section	.note.nv.cuinfo,"",@"SHT_NOTE"
	.sectionflags	@"SHF_NOTE_NV_CUINFO"
        /*0018*/ 	.short	0x0002
        /*001a*/ 	.short	0x0064
        /*001c*/ 	.short	0x0082
	.zero		2


//--------------------- .nv.info                  --------------------------
	.section	.nv.info,"",@"SHT_CUDA_INFO"
	.align	4


	//----- nvinfo : EIATTR_REGCOUNT
	.align		4
        /*0000*/ 	.byte	0x04, 0x2f
        /*0002*/ 	.short	(.L_19 - .L_18)
	.align		4
.L_18:
        /*0004*/ 	.word	index@(_ZN7cutlass13device_kernelINS_4gemm6kernel13GemmUniversalIN4cute5tupleIJiiiiEEENS1_10collective13CollectiveMmaINS1_35MainloopSm100TmaUmmaWarpSpecializedILi2ELi2ELi4ENS5_IJNS4_1CILi2EEESB_NSA_ILi1EEEEEEEENS5_IJNSA_ILi64EEENSA_ILi256EEENSA_ILi128EEEEEENS_10bfloat16_tENS5_IJlSC_lEEESJ_SK_NS4_8TiledMMAINS4_8MMA_AtomIJNS4_20SM100_MMA_F16BF16_SSISJ_SJ_fLi64ELi256ELNS4_4UMMA5MajorE0ELSP_0ELNSO_7ScaleInE0ELSQ_0EEEEEENS4_6LayoutINS5_IJSC_SC_SC_EEENS5_IJNSA_ILi0EEESV_SV_EEEEENS5_IJNS4_10UnderscoreESY_SY_EEEEENS4_23SM90_TMA_LOAD_MULTICASTENS4_14ComposedLayoutINS4_7SwizzleILi3ELi4ELi3EEENS4_18smem_ptr_flag_bitsILi16EEENST_INS5_IJNSA_ILi8EEESF_EEENS5_IJSF_SC_EEEEEEEvNS4_8identityES11_S1B_vS1C_EENS_8epilogue10collective18CollectiveEpilogueINS1E_23Sm100TmaWarpSpecializedILi4ELi2ELi32ELb1ELb0EEEJSI_NS5_IJNST_ISF_SC_EES1J_EEESJ_SK_SJ_SK_NS1E_6fusion15FusionCallbacksIS1I_NS1L_17LinearCombinationISJ_fSJ_fLNS_15FloatRoundStyleE2EEESI_S1K_JEEENS4_5SM1004TMEM4LOAD26SM100_TMEM_LOAD_16dp256b8xENS4_13SM90_TMA_LOADES1B_NS4_17SM75_U32x4_LDSM_NENS4_14SM90_TMA_STOREES1B_NS4_17SM90_U32x4_STSM_NENS4_39AutoVectorizingCopyWithAssumedAlignmentILi128EEEEEEvvEEEEvNT_6ParamsE)
        /*0008*/ 	.word	0x0000007a


	//----- nvinfo : EIATTR_FRAME_SIZE
	.align		4
.L_19:
        /*000c*/ 	.byte	0x04, 0x11
        /*000e*/ 	.short	(.L_21 - .L_20)
	.align		4
.L_20:
        /*0010*/ 	.word	index@($__internal_2_$__cuda_sm10x_tcgen05_guardrail_trap_unallocated_columns_being_dealloced)
        /*0014*/ 	.word	0x00000000


	//----- nvinfo : EIATTR_FRAME_SIZE
	.align		4
.L_21:
        /*0018*/ 	.byte	0x04, 0x11
        /*001a*/ 	.short	(.L_23 - .L_22)
	.align		4
.L_22:
        /*001c*/ 	.word	index@($__internal_1_$__cuda_sm10x_tcgen05_guardrail_trap_phase_invalid_during_alloc)
        /*0020*/ 	.word	0x00000000


	//----- nvinfo : EIATTR_FRAME_SIZE
	.align		4
.L_23:
        /*0024*/ 	.byte	0x04, 0x11
        /*0026*/ 	.short	(.L_25 - .L_24)
	.align		4
.L_24:
        /*0028*/ 	.word	index@($__internal_0_$__cuda_sm10x_tcgen05_guardrail_trap_col_being_dealloced_not_returned_by_alloc)
        /*002c*/ 	.word	0x00000000


	//----- nvinfo : EIATTR_FRAME_SIZE
	.align		4
.L_25:
        /*0030*/ 	.byte	0x04, 0x11
        /*0032*/ 	.short	(.L_27 - .L_26)
	.align		4
.L_26:
        /*0034*/ 	.word	index@(_ZN7cutlass13device_kernelINS_4gemm6kernel13GemmUniversalIN4cute5tupleIJiiiiEEENS1_10collective13CollectiveMmaINS1_35MainloopSm100TmaUmmaWarpSpecializedILi2ELi2ELi4ENS5_IJNS4_1CILi2EEESB_NSA_ILi1EEEEEEEENS5_IJNSA_ILi64EEENSA_ILi256EEENSA_ILi128EEEEEENS_10bfloat16_tENS5_IJlSC_lEEESJ_SK_NS4_8TiledMMAINS4_8MMA_AtomIJNS4_20SM100_MMA_F16BF16_SSISJ_SJ_fLi64ELi256ELNS4_4UMMA5MajorE0ELSP_0ELNSO_7ScaleInE0ELSQ_0EEEEEENS4_6LayoutINS5_IJSC_SC_SC_EEENS5_IJNSA_ILi0EEESV_SV_EEEEENS5_IJNS4_10UnderscoreESY_SY_EEEEENS4_23SM90_TMA_LOAD_MULTICASTENS4_14ComposedLayoutINS4_7SwizzleILi3ELi4ELi3EEENS4_18smem_ptr_flag_bitsILi16EEENST_INS5_IJNSA_ILi8EEESF_EEENS5_IJSF_SC_EEEEEEEvNS4_8identityES11_S1B_vS1C_EENS_8epilogue10collective18CollectiveEpilogueINS1E_23Sm100TmaWarpSpecializedILi4ELi2ELi32ELb1ELb0EEEJSI_NS5_IJNST_ISF_SC_EES1J_EEESJ_SK_SJ_SK_NS1E_6fusion15FusionCallbacksIS1I_NS1L_17LinearCombinationISJ_fSJ_fLNS_15FloatRoundStyleE2EEESI_S1K_JEEENS4_5SM1004TMEM4LOAD26SM100_TMEM_LOAD_16dp256b8xENS4_13SM90_TMA_LOADES1B_NS4_17SM75_U32x4_LDSM_NENS4_14SM90_TMA_STOREES1B_NS4_17SM90_U32x4_STSM_NENS4_39AutoVectorizingCopyWithAssumedAlignmentILi128EEEEEEvvEEEEvNT_6ParamsE)
        /*0038*/ 	.word	0x00000000


	//----- nvinfo : EIATTR_MIN_STACK_SIZE
	.align		4
.L_27:
        /*003c*/ 	.byte	0x04, 0x12
        /*003e*/ 	.short	(.L_29 - .L_28)
	.align		4
.L_28:
        /*0040*/ 	.word	index@(_ZN7cutlass13device_kernelINS_4gemm6kernel13GemmUniversalIN4cute5tupleIJiiiiEEENS1_10collective13CollectiveMmaINS1_35MainloopSm100TmaUmmaWarpSpecializedILi2ELi2ELi4ENS5_IJNS4_1CILi2EEESB_NSA_ILi1EEEEEEEENS5_IJNSA_ILi64EEENSA_ILi256EEENSA_ILi128EEEEEENS_10bfloat16_tENS5_IJlSC_lEEESJ_SK_NS4_8TiledMMAINS4_8MMA_AtomIJNS4_20SM100_MMA_F16BF16_SSISJ_SJ_fLi64ELi256ELNS4_4UMMA5MajorE0ELSP_0ELNSO_7ScaleInE0ELSQ_0EEEEEENS4_6LayoutINS5_IJSC_SC_SC_EEENS5_IJNSA_ILi0EEESV_SV_EEEEENS5_IJNS4_10UnderscoreESY_SY_EEEEENS4_23SM90_TMA_LOAD_MULTICASTENS4_14ComposedLayoutINS4_7SwizzleILi3ELi4ELi3EEENS4_18smem_ptr_flag_bitsILi16EEENST_INS5_IJNSA_ILi8EEESF_EEENS5_IJSF_SC_EEEEEEEvNS4_8identityES11_S1B_vS1C_EENS_8epilogue10collective18CollectiveEpilogueINS1E_23Sm100TmaWarpSpecializedILi4ELi2ELi32ELb1ELb0EEEJSI_NS5_IJNST_ISF_SC_EES1J_EEESJ_SK_SJ_SK_NS1E_6fusion15FusionCallbacksIS1I_NS1L_17LinearCombinationISJ_fSJ_fLNS_15FloatRoundStyleE2EEESI_S1K_JEEENS4_5SM1004TMEM4LOAD26SM100_TMEM_LOAD_16dp256b8xENS4_13SM90_TMA_LOADES1B_NS4_17SM75_U32x4_LDSM_NENS4_14SM90_TMA_STOREES1B_NS4_17SM90_U32x4_STSM_NENS4_39AutoVectorizingCopyWithAssumedAlignmentILi128EEEEEEvvEEEEvNT_6ParamsE)
        /*0044*/ 	.word	0x00000000
.L_29:


//--------------------- .nv.compat                --------------------------
	.section	.nv.compat,"",@"SHT_CUDA_COMPAT_INFO"
	.align	4
        /*0000*/ 	.byte	0x02, 0x09, 0x01, 0x00, 0x02, 0x02, 0x02, 0x00, 0x02, 0x05, 0x05, 0x00, 0x03, 0x07, 0x01, 0x01
        /*0010*/ 	.byte	0x02, 0x03, 0x01, 0x00, 0x02, 0x06, 0x01, 0x00, 0x04, 0x0b, 0x08, 0x00, 0x09, 0x00, 0x00, 0x00
        /*0020*/ 	.byte	0x00, 0x00, 0x00, 0x00


//--------------------- .nv.info._ZN7cutlass13device_kernelINS_4gemm6kernel13GemmUniversalIN4cute5tupleIJiiiiEEENS1_10collective13CollectiveMmaINS1_35MainloopSm100TmaUmmaWarpSpecializedILi2ELi2ELi4ENS5_IJNS4_1CILi2EEESB_NSA_ILi1EEEEEEEENS5_IJNSA_ILi64EEENSA_ILi256EEENSA_ILi128EEEEEENS_10bfloat16_tENS5_IJlSC_lEEESJ_SK_NS4_8TiledMMAINS4_8MMA_AtomIJNS4_20SM100_MMA_F16BF16_SSISJ_SJ_fLi64ELi256ELNS4_4UMMA5MajorE0ELSP_0ELNSO_7ScaleInE0ELSQ_0EEEEEENS4_6LayoutINS5_IJSC_SC_SC_EEENS5_IJNSA_ILi0EEESV_SV_EEEEENS5_IJNS4_10UnderscoreESY_SY_EEEEENS4_23SM90_TMA_LOAD_MULTICASTENS4_14ComposedLayoutINS4_7SwizzleILi3ELi4ELi3EEENS4_18smem_ptr_flag_bitsILi16EEENST_INS5_IJNSA_ILi8EEESF_EEENS5_IJSF_SC_EEEEEEEvNS4_8identityES11_S1B_vS1C_EENS_8epilogue10collective18CollectiveEpilogueINS1E_23Sm100TmaWarpSpecializedILi4ELi2ELi32ELb1ELb0EEEJSI_NS5_IJNST_ISF_SC_EES1J_EEESJ_SK_SJ_SK_NS1E_6fusion15FusionCallbacksIS1I_NS1L_17LinearCombinationISJ_fSJ_fLNS_15FloatRoundStyleE2EEESI_S1K_JEEENS4_5SM1004TMEM4LOAD26SM100_TMEM_LOAD_16dp256b8xENS4_13SM90_TMA_LOADES1B_NS4_17SM75_U32x4_LDSM_NENS4_14SM90_TMA_STOREES1B_NS4_17SM90_U32x4_STSM_NENS4_39AutoVectorizingCopyWithAssumedAlignmentILi128EEEEEEvvEEEEvNT_6ParamsE --------------------------
	.section	.nv.info._ZN7cutlass13device_kernelINS_4gemm6kernel13GemmUniversalIN4cute5tupleIJiiiiEEENS1_10collective13CollectiveMmaINS1_35MainloopSm100TmaUmmaWarpSpecializedILi2ELi2ELi4ENS5_IJNS4_1CILi2EEESB_NSA_ILi1EEEEEEEENS5_IJNSA_ILi64EEENSA_ILi256EEENSA_ILi128EEEEEENS_10bfloat16_tENS5_IJlSC_lEEESJ_SK_NS4_8TiledMMAINS4_8MMA_AtomIJNS4_20SM100_MMA_F16BF16_SSISJ_SJ_fLi64ELi256ELNS4_4UMMA5MajorE0ELSP_0ELNSO_7ScaleInE0ELSQ_0EEEEEENS4_6LayoutINS5_IJSC_SC_SC_EEENS5_IJNSA_ILi0EEESV_SV_EEEEENS5_IJNS4_10UnderscoreESY_SY_EEEEENS4_23SM90_TMA_LOAD_MULTICASTENS4_14ComposedLayoutINS4_7SwizzleILi3ELi4ELi3EEENS4_18smem_ptr_flag_bitsILi16EEENST_INS5_IJNSA_ILi8EEESF_EEENS5_IJSF_SC_EEEEEEEvNS4_8identityES11_S1B_vS1C_EENS_8epilogue10collective18CollectiveEpilogueINS1E_23Sm100TmaWarpSpecializedILi4ELi2ELi32ELb1ELb0EEEJSI_NS5_IJNST_ISF_SC_EES1J_EEESJ_SK_SJ_SK_NS1E_6fusion15FusionCallbacksIS1I_NS1L_17LinearCombinationISJ_fSJ_fLNS_15FloatRoundStyleE2EEESI_S1K_JEEENS4_5SM1004TMEM4LOAD26SM100_TMEM_LOAD_16dp256b8xENS4_13SM90_TMA_LOADES1B_NS4_17SM75_U32x4_LDSM_NENS4_14SM90_TMA_STOREES1B_NS4_17SM90_U32x4_STSM_NENS4_39AutoVectorizingCopyWithAssumedAlignmentILi128EEEEEEvvEEEEvNT_6ParamsE,"",@"SHT_CUDA_INFO"
	.sectionflags	@""
	.align	4


	//----- nvinfo : EIATTR_CUDA_API_VERSION
	.align		4
        /*0000*/ 	.byte	0x04, 0x37
        /*0002*/ 	.short	(.L_31 - .L_30)
.L_30:
        /*0004*/ 	.word	0x00000082


	//----- nvinfo : EIATTR_KPARAM_INFO
	.align		4
.L_31:
        /*0008*/ 	.byte	0x04, 0x17
        /*000a*/ 	.short	(.L_33 - .L_32)
.L_32:
        /*000c*/ 	.word	0x00000000
        /*0010*/ 	.short	0x0000
        /*0012*/ 	.short	0x0000
        /*0014*/ 	.byte	0x00, 0xf0, 0x01, 0x20


	//----- nvinfo : EIATTR_AT_ENTRY_FRAGMENTS
	.align		4
.L_33:
        /*0018*/ 	.byte	0x04, 0x4f
        /*001a*/ 	.short	(.L_35 - .L_34)


	//   ....[0]....
.L_34:
        /*001c*/ 	.word	0x00000006


	//----- nvinfo : EIATTR_RESERVED_SMEM_USED
	.align		4
.L_35:
        /*0020*/ 	.byte	0x01, 0x41
	.zero		2


	//----- nvinfo : EIATTR_SPARSE_MMA_MASK
	.align		4
        /*0024*/ 	.byte	0x03, 0x50
        /*0026*/ 	.short	0x0000


	//----- nvinfo : EIATTR_TCGEN05_1CTA_USED
	.align		4
        /*0028*/ 	.byte	0x01, 0x51
	.zero		2


	//----- nvinfo : EIATTR_MAXREG_COUNT
	.align		4
        /*002c*/ 	.byte	0x03, 0x1b
        /*002e*/ 	.short	0x00ff


	//----- nvinfo : EIATTR_NUM_BARRIERS
	.align		4
        /*0030*/ 	.byte	0x02, 0x4c
        /*0032*/ 	.byte	0x07
	.zero		1


	//----- nvinfo : EIATTR_EXTERNS
	.align		4
        /*0034*/ 	.byte	0x04, 0x0f
        /*0036*/ 	.short	(.L_37 - .L_36)


	//   ....[0]....
	.align		4
.L_36:
        /*0038*/ 	.word	index@(__assertfail)


	//----- nvinfo : EIATTR_MERCURY_ISA_VERSION
	.align		4
.L_37:
        /*003c*/ 	.byte	0x03, 0x5f
        /*003e*/ 	.short	0x0101


	//----- nvinfo : EIATTR_INT_WARP_WIDE_INSTR_OFFSETS
	.align		4
        /*0040*/ 	.byte	0x04, 0x31
        /*0042*/ 	.short	(.L_39 - .L_38)


	//   ....[0]....
.L_38:
        /*0044*/ 	.word	0x000040e0


	//   ....[1]....
        /*0048*/ 	.word	0x00004100


	//   ....[2]....
        /*004c*/ 	.word	0x00004130


	//   ....[3]....
        /*0050*/ 	.word	0x00004c70


	//   ....[4]....
        /*0054*/ 	.word	0x00004ce0


	//   ....[5]....
        /*0058*/ 	.word	0x00004dc0


	//   ....[6]....
        /*005c*/ 	.word	0x00004e40


	//   ....[7]....
        /*0060*/ 	.word	0x00004f40


	//   ....[8]....
        /*0064*/ 	.word	0x00004fc0


	//   ....[9]....
        /*0068*/ 	.word	0x000050b0


	//   ....[10]....
        /*006c*/ 	.word	0x00005160


	//----- nvinfo : EIATTR_COOP_GROUP_MASK_REGIDS
	.align		4
.L_39:
        /*0070*/ 	.byte	0x04, 0x29
        /*0072*/ 	.short	(.L_41 - .L_40)


	//   ....[0]....
.L_40:
        /*0074*/ 	.word	0xffffffff


	//   ....[1]....
        /*0078*/ 	.word	0xffffffff


	//   ....[2]....
        /*007c*/ 	.word	0xffffffff


	//   ....[3]....
        /*0080*/ 	.word	0xffffffff


	//   ....[4]....
        /*0084*/ 	.word	0xffffffff


	//   ....[5]....
        /*0088*/ 	.word	0xffffffff


	//   ....[6]....
        /*008c*/ 	.word	0xffffffff


	//   ....[7]....
        /*0090*/ 	.word	0xffffffff


	//   ....[8]....
        /*0094*/ 	.word	0xffffffff


	//   ....[9]....
        /*0098*/ 	.word	0xffffffff


	//   ....[10]....
        /*009c*/ 	.word	0xffffffff


	//   ....[11]....
        /*00a0*/ 	.word	0xffffffff


	//   ....[12]....
        /*00a4*/ 	.word	0xffffffff


	//   ....[13]....
        /*00a8*/ 	.word	0xffffffff


	//----- nvinfo : EIATTR_COOP_GROUP_INSTR_OFFSETS
	.align		4
.L_41:
        /*00ac*/ 	.byte	0x04, 0x28
        /*00ae*/ 	.short	(.L_43 - .L_42)


	//   ....[0]....
.L_42:
        /*00b0*/ 	.word	0x00000080


	//   ....[1]....
        /*00b4*/ 	.word	0x000004f0


	//   ....[2]....
        /*00b8*/ 	.word	0x00000660


	//   ....[3]....
        /*00bc*/ 	.word	0x00000800


	//   ....[4]....
        /*00c0*/ 	.word	0x00000900


	//   ....[5]....
        /*00c4*/ 	.word	0x00000a70


	//   ....[6]....
        /*00c8*/ 	.word	0x00000c10


	//   ....[7]....
        /*00cc*/ 	.word	0x00000dc0


	//   ....[8]....
        /*00d0*/ 	.word	0x00002380


	//   ....[9]....
        /*00d4*/ 	.word	0x00003110


	//   ....[10]....
        /*00d8*/ 	.word	0x00003320


	//   ....[11]....
        /*00dc*/ 	.word	0x00003350


	//   ....[12]....
        /*00e0*/ 	.word	0x00003fc0


	//   ....[13]....
        /*00e4*/ 	.word	0x000041f0


	//----- nvinfo : EIATTR_VRC_CTA_INIT_COUNT
	.align		4
.L_43:
        /*00e8*/ 	.byte	0x02, 0x4a
        /*00ea*/ 	.byte	0x80
	.zero		1


	//----- nvinfo : EIATTR_SYSCALL_OFFSETS
	.align		4
        /*00ec*/ 	.byte	0x04, 0x46
        /*00ee*/ 	.short	(.L_45 - .L_44)


	//   ....[0]....
.L_44:
        /*00f0*/ 	.word	0x00005df0


	//   ....[1]....
        /*00f4*/ 	.word	0x00005ee0


	//   ....[2]....
        /*00f8*/ 	.word	0x00006780


	//   ....[3]....
        /*00fc*/ 	.word	0x00007440


	//   ....[4]....
        /*0100*/ 	.word	0x000080b0


	//   ....[5]....
        /*0104*/ 	.word	0x00008d20


	//----- nvinfo : EIATTR_MBARRIER_INSTR_OFFSETS
	.align		4
.L_45:
        /*0108*/ 	.byte	0x04, 0x39
        /*010a*/ 	.short	(.L_47 - .L_46)


	//   ....[0]....
.L_46:
        /*010c*/ 	.word	0x00000610
        /*0110*/ 	.word	0x000000ff
        /*0114*/ 	.word	0x00000000
        /*0118*/ 	.short	0x0100
        /*011a*/ 	.byte	0x04
	.zero		1


	//   ....[1]....
        /*011c*/ 	.word	0x00000620
        /*0120*/ 	.word	0x000000ff
        /*0124*/ 	.word	0x00000010
        /*0128*/ 	.short	0x0100
        /*012a*/ 	.byte	0x04
	.zero		1


	//   ....[2]....
        /*012c*/ 	.word	0x00000630
        /*0130*/ 	.word	0x000000ff
        /*0134*/ 	.word	0x00000008
        /*0138*/ 	.short	0x0100
        /*013a*/ 	.byte	0x04
	.zero		1


	//   ....[3]....
        /*013c*/ 	.word	0x00000640
        /*0140*/ 	.word	0x000000ff
        /*0144*/ 	.word	0x00000018
        /*0148*/ 	.short	0x0100
        /*014a*/ 	.byte	0x04
	.zero		1


	//   ....[4]....
        /*014c*/ 	.word	0x00000770
        /*0150*/ 	.word	0x000000ff
        /*0154*/ 	.word	0x00000020
        /*0158*/ 	.short	0x0100
        /*015a*/ 	.byte	0x04
	.zero		1


	//   ....[5]....
        /*015c*/ 	.word	0x00000780
        /*0160*/ 	.word	0x000000ff
        /*0164*/ 	.word	0x00000040
        /*0168*/ 	.short	0x0100
        /*016a*/ 	.byte	0x04
	.zero		1


	//   ....[6]....
        /*016c*/ 	.word	0x00000790
        /*0170*/ 	.word	0x000000ff
        /*0174*/ 	.word	0x00000028
        /*0178*/ 	.short	0x0100
        /*017a*/ 	.byte	0x04
	.zero		1


	//   ....[7]....
        /*017c*/ 	.word	0x000007a0
        /*0180*/ 	.word	0x000000ff
        /*0184*/ 	.word	0x00000048
        /*0188*/ 	.short	0x0100
        /*018a*/ 	.byte	0x04
	.zero		1


	//   ....[8]....
        /*018c*/ 	.word	0x000007b0
        /*0190*/ 	.word	0x000000ff
        /*0194*/ 	.word	0x00000030
        /*0198*/ 	.short	0x0100
        /*019a*/ 	.byte	0x04
	.zero		1


	//   ....[9]....
        /*019c*/ 	.word	0x000007c0
        /*01a0*/ 	.word	0x000000ff
        /*01a4*/ 	.word	0x00000050
        /*01a8*/ 	.short	0x0100
        /*01aa*/ 	.byte	0x04
	.zero		1


	//   ....[10]....
        /*01ac*/ 	.word	0x000007d0
        /*01b0*/ 	.word	0x000000ff
        /*01b4*/ 	.word	0x00000038
        /*01b8*/ 	.short	0x0100
        /*01ba*/ 	.byte	0x04
	.zero		1


	//   ....[11]....
        /*01bc*/ 	.word	0x000007e0
        /*01c0*/ 	.word	0x000000ff
        /*01c4*/ 	.word	0x00000058
        /*01c8*/ 	.short	0x0100
        /*01ca*/ 	.byte	0x04
	.zero		1


	//   ....[12]....
        /*01cc*/ 	.word	0x000008d0
        /*01d0*/ 	.word	0x000000ff
        /*01d4*/ 	.word	0x00000060
        /*01d8*/ 	.short	0x0100
        /*01da*/ 	.byte	0x06
	.zero		1


	//   ....[13]....
        /*01dc*/ 	.word	0x000008e0
        /*01e0*/ 	.word	0x000000ff
        /*01e4*/ 	.word	0x00000068
        /*01e8*/ 	.short	0x0100
        /*01ea*/ 	.byte	0x06
	.zero		1


	//   ....[14]....
        /*01ec*/ 	.word	0x00000a20
        /*01f0*/ 	.word	0x000000ff
        /*01f4*/ 	.word	0x00000070
        /*01f8*/ 	.short	0x0100
        /*01fa*/ 	.byte	0x06
	.zero		1


	//   ....[15]....
        /*01fc*/ 	.word	0x00000a30
        /*0200*/ 	.word	0x000000ff
        /*0204*/ 	.word	0x00000080
        /*0208*/ 	.short	0x0100
        /*020a*/ 	.byte	0x06
	.zero		1


	//   ....[16]....
        /*020c*/ 	.word	0x00000a40
        /*0210*/ 	.word	0x000000ff
        /*0214*/ 	.word	0x00000078
        /*0218*/ 	.short	0x0100
        /*021a*/ 	.byte	0x06
	.zero		1


	//   ....[17]....
        /*021c*/ 	.word	0x00000a50
        /*0220*/ 	.word	0x000000ff
        /*0224*/ 	.word	0x00000088
        /*0228*/ 	.short	0x0100
        /*022a*/ 	.byte	0x06
	.zero		1


	//   ....[18]....
        /*022c*/ 	.word	0x00000b80
        /*0230*/ 	.word	0x000000ff
        /*0234*/ 	.word	0x00000090
        /*0238*/ 	.short	0x0100
        /*023a*/ 	.byte	0x04
	.zero		1


	//   ....[19]....
        /*023c*/ 	.word	0x00000b90
        /*0240*/ 	.word	0x000000ff
        /*0244*/ 	.word	0x000000b0
        /*0248*/ 	.short	0x0100
        /*024a*/ 	.byte	0x04
	.zero		1


	//   ....[20]....
        /*024c*/ 	.word	0x00000ba0
        /*0250*/ 	.word	0x000000ff
        /*0254*/ 	.word	0x00000098
        /*0258*/ 	.short	0x0100
        /*025a*/ 	.byte	0x04
	.zero		1


	//   ....[21]....
        /*025c*/ 	.word	0x00000bb0
        /*0260*/ 	.word	0x000000ff
        /*0264*/ 	.word	0x000000b8
        /*0268*/ 	.short	0x0100
        /*026a*/ 	.byte	0x04
	.zero		1


	//   ....[22]....
        /*026c*/ 	.word	0x00000bc0
        /*0270*/ 	.word	0x000000ff
        /*0274*/ 	.word	0x000000a0
        /*0278*/ 	.short	0x0100
        /*027a*/ 	.byte	0x04
	.zero		1


	//   ....[23]....
        /*027c*/ 	.word	0x00000bd0
        /*0280*/ 	.word	0x000000ff
        /*0284*/ 	.word	0x000000c0
        /*0288*/ 	.short	0x0100
        /*028a*/ 	.byte	0x04
	.zero		1


	//   ....[24]....
        /*028c*/ 	.word	0x00000be0
        /*0290*/ 	.word	0x000000ff
        /*0294*/ 	.word	0x000000a8
        /*0298*/ 	.short	0x0100
        /*029a*/ 	.byte	0x04
	.zero		1


	//   ....[25]....
        /*029c*/ 	.word	0x00000bf0
        /*02a0*/ 	.word	0x000000ff
        /*02a4*/ 	.word	0x000000c8
        /*02a8*/ 	.short	0x0100
        /*02aa*/ 	.byte	0x04
	.zero		1


	//   ....[26]....
        /*02ac*/ 	.word	0x00000ce0
        /*02b0*/ 	.word	0x000000ff
        /*02b4*/ 	.word	0x000000d0
        /*02b8*/ 	.short	0x0100
        /*02ba*/ 	.byte	0x04
	.zero		1


	//   ....[27]....
        /*02bc*/ 	.word	0x00000cf0
        /*02c0*/ 	.word	0x000000ff
        /*02c4*/ 	.word	0x000000e0
        /*02c8*/ 	.short	0x0100
        /*02ca*/ 	.byte	0x04
	.zero		1


	//   ....[28]....
        /*02cc*/ 	.word	0x00000d00
        /*02d0*/ 	.word	0x000000ff
        /*02d4*/ 	.word	0x000000d8
        /*02d8*/ 	.short	0x0100
        /*02da*/ 	.byte	0x04
	.zero		1


	//   ....[29]....
        /*02dc*/ 	.word	0x00000d10
        /*02e0*/ 	.word	0x000000ff
        /*02e4*/ 	.word	0x000000e8
        /*02e8*/ 	.short	0x0100
        /*02ea*/ 	.byte	0x04
	.zero		1


	//   ....[30]....
        /*02ec*/ 	.word	0x00001990
        /*02f0*/ 	.word	0x00000003
        /*02f4*/ 	.word	0x000000e0
        /*02f8*/ 	.short	0x010a
        /*02fa*/ 	.byte	0xff
	.zero		1


	//   ....[31]....
        /*02fc*/ 	.word	0x000019c0
        /*0300*/ 	.word	0x00000003
        /*0304*/ 	.word	0x000000d0
        /*0308*/ 	.short	0x0101
        /*030a*/ 	.byte	0xff
	.zero		1


	//   ....[32]....
        /*030c*/ 	.word	0x00001aa0
        /*0310*/ 	.word	0x000000ff
        /*0314*/ 	.word	0x00000010
        /*0318*/ 	.short	0x010a
        /*031a*/ 	.byte	0x04
	.zero		1


	//   ....[33]....
        /*031c*/ 	.word	0x00001b20
        /*0320*/ 	.word	0x000000ff
        /*0324*/ 	.word	0x00000010
        /*0328*/ 	.short	0x010a
        /*032a*/ 	.byte	0x21
	.zero		1


	//   ....[34]....
        /*032c*/ 	.word	0x00001c60
        /*0330*/ 	.word	0x000000ff
        /*0334*/ 	.word	0x00000010
        /*0338*/ 	.short	0x010a
        /*033a*/ 	.byte	0x04
	.zero		1


	//   ....[35]....
        /*033c*/ 	.word	0x00001f10
        /*0340*/ 	.word	0x000000ff
        /*0344*/ 	.word	0x00000068
        /*0348*/ 	.short	0x0101
        /*034a*/ 	.byte	0x15
	.zero		1


	//   ....[36]....
        /*034c*/ 	.word	0x00001f30
        /*0350*/ 	.word	0x000000ff
        /*0354*/ 	.word	0x00000010
        /*0358*/ 	.short	0x010a
        /*035a*/ 	.byte	0x04
	.zero		1


	//   ....[37]....
        /*035c*/ 	.word	0x00001fb0
        /*0360*/ 	.word	0x000000ff
        /*0364*/ 	.word	0x00000010
        /*0368*/ 	.short	0x010a
        /*036a*/ 	.byte	0x21
	.zero		1


	//   ....[38]....
        /*036c*/ 	.word	0x000020f0
        /*0370*/ 	.word	0x000000ff
        /*0374*/ 	.word	0x00000010
        /*0378*/ 	.short	0x010a
        /*037a*/ 	.byte	0x04
	.zero		1


	//   ....[39]....
        /*037c*/ 	.word	0x000023b0
        /*0380*/ 	.word	0x00000003
        /*0384*/ 	.word	0x00000070
        /*0388*/ 	.short	0x010a
        /*038a*/ 	.byte	0xff
	.zero		1


	//   ....[40]....
        /*038c*/ 	.word	0x00002500
        /*0390*/ 	.word	0x00000000
        /*0394*/ 	.word	0x00000000
        /*0398*/ 	.short	0x0101
        /*039a*/ 	.byte	0xff
	.zero		1


	//   ....[41]....
        /*039c*/ 	.word	0x00002ab0
        /*03a0*/ 	.word	0x000000ff
        /*03a4*/ 	.word	0x00000000
        /*03a8*/ 	.short	0x010a
        /*03aa*/ 	.byte	0x04
	.zero		1


	//   ....[42]....
        /*03ac*/ 	.word	0x00002b50
        /*03b0*/ 	.word	0x00000000
        /*03b4*/ 	.word	0x00000000
        /*03b8*/ 	.short	0x010a
        /*03ba*/ 	.byte	0xff
	.zero		1


	//   ....[43]....
        /*03bc*/ 	.word	0x00002c70
        /*03c0*/ 	.word	0x00000002
        /*03c4*/ 	.word	0x000000d0
        /*03c8*/ 	.short	0x010a
        /*03ca*/ 	.byte	0xff
	.zero		1


	//   ....[44]....
        /*03cc*/ 	.word	0x00002cd0
        /*03d0*/ 	.word	0x00000004
        /*03d4*/ 	.word	0x00000000
        /*03d8*/ 	.short	0x0101
        /*03da*/ 	.byte	0xff
	.zero		1


	//   ....[45]....
        /*03dc*/ 	.word	0x00002cf0
        /*03e0*/ 	.word	0x000000ff
        /*03e4*/ 	.word	0x00000080
        /*03e8*/ 	.short	0x010a
        /*03ea*/ 	.byte	0x04
	.zero		1


	//   ....[46]....
        /*03ec*/ 	.word	0x00002e10
        /*03f0*/ 	.word	0x00000002
        /*03f4*/ 	.word	0x00000070
        /*03f8*/ 	.short	0x010a
        /*03fa*/ 	.byte	0xff
	.zero		1


	//   ....[47]....
        /*03fc*/ 	.word	0x00002f20
        /*0400*/ 	.word	0x00000002
        /*0404*/ 	.word	0x00000000
        /*0408*/ 	.short	0x0101
        /*040a*/ 	.byte	0xff
	.zero		1


	//   ....[48]....
        /*040c*/ 	.word	0x00002fb0
        /*0410*/ 	.word	0x000000ff
        /*0414*/ 	.word	0x00000080
        /*0418*/ 	.short	0x0106
        /*041a*/ 	.byte	0x04
	.zero		1


	//   ....[49]....
        /*041c*/ 	.word	0x00002fd0
        /*0420*/ 	.word	0x000000ff
        /*0424*/ 	.word	0x00000080
        /*0428*/ 	.short	0x010a
        /*042a*/ 	.byte	0x04
	.zero		1


	//   ....[50]....
        /*042c*/ 	.word	0x00003060
        /*0430*/ 	.word	0x000000ff
        /*0434*/ 	.word	0x00000080
        /*0438*/ 	.short	0x0106
        /*043a*/ 	.byte	0x07
	.zero		1


	//   ....[51]....
        /*043c*/ 	.word	0x000030a0
        /*0440*/ 	.word	0x00000000
        /*0444*/ 	.word	0x00000080
        /*0448*/ 	.short	0x010a
        /*044a*/ 	.byte	0xff
	.zero		1


	//   ....[52]....
        /*044c*/ 	.word	0x00003670
        /*0450*/ 	.word	0x00000000
        /*0454*/ 	.word	0x00000070
        /*0458*/ 	.short	0x010a
        /*045a*/ 	.byte	0xff
	.zero		1


	//   ....[53]....
        /*045c*/ 	.word	0x00003770
        /*0460*/ 	.word	0x00000003
        /*0464*/ 	.word	0x00000000
        /*0468*/ 	.short	0x0101
        /*046a*/ 	.byte	0xff
	.zero		1


	//   ....[54]....
        /*046c*/ 	.word	0x00003780
        /*0470*/ 	.word	0x000000ff
        /*0474*/ 	.word	0x00000000
        /*0478*/ 	.short	0x010a
        /*047a*/ 	.byte	0x04
	.zero		1


	//   ....[55]....
        /*047c*/ 	.word	0x00003800
        /*0480*/ 	.word	0x000000ff
        /*0484*/ 	.word	0x000000b0
        /*0488*/ 	.short	0x010a
        /*048a*/ 	.byte	0x2e
	.zero		1


	//   ....[56]....
        /*048c*/ 	.word	0x000038e0
        /*0490*/ 	.word	0x000000ff
        /*0494*/ 	.word	0x00000000
        /*0498*/ 	.short	0x010a
        /*049a*/ 	.byte	0x07
	.zero		1


	//   ....[57]....
        /*049c*/ 	.word	0x00003a20
        /*04a0*/ 	.word	0x000000ff
        /*04a4*/ 	.word	0x00000000
        /*04a8*/ 	.short	0x010a
        /*04aa*/ 	.byte	0x04
	.zero		1


	//   ....[58]....
        /*04ac*/ 	.word	0x00003df0
        /*04b0*/ 	.word	0x000000ff
        /*04b4*/ 	.word	0x00000000
        /*04b8*/ 	.short	0x010a
        /*04ba*/ 	.byte	0x04
	.zero		1


	//   ....[59]....
        /*04bc*/ 	.word	0x00003e80
        /*04c0*/ 	.word	0x000000ff
        /*04c4*/ 	.word	0x00000000
        /*04c8*/ 	.short	0x010a
        /*04ca*/ 	.byte	0x05
	.zero		1


	//   ....[60]....
        /*04cc*/ 	.word	0x00003f10
        /*04d0*/ 	.word	0x000000ff
        /*04d4*/ 	.word	0x00000000
        /*04d8*/ 	.short	0x010a
        /*04da*/ 	.byte	0x05
	.zero		1


	//   ....[61]....
        /*04dc*/ 	.word	0x00003fa0
        /*04e0*/ 	.word	0x000000ff
        /*04e4*/ 	.word	0x00000000
        /*04e8*/ 	.short	0x010a
        /*04ea*/ 	.byte	0x04
	.zero		1


	//   ....[62]....
        /*04ec*/ 	.word	0x00004470
        /*04f0*/ 	.word	0x0000000c
        /*04f4*/ 	.word	0x00000070
        /*04f8*/ 	.short	0x010a
        /*04fa*/ 	.byte	0xff
	.zero		1


	//   ....[63]....
        /*04fc*/ 	.word	0x000045e0
        /*0500*/ 	.word	0x00000000
        /*0504*/ 	.word	0x00000000
        /*0508*/ 	.short	0x0101
        /*050a*/ 	.byte	0xff
	.zero		1


	//   ....[64]....
        /*050c*/ 	.word	0x00004a70
        /*0510*/ 	.word	0x000000ff
        /*0514*/ 	.word	0x00000068
        /*0518*/ 	.short	0x010a
        /*051a*/ 	.byte	0x15
	.zero		1


	//   ....[65]....
        /*051c*/ 	.word	0x00004bf0
        /*0520*/ 	.word	0x000000ff
        /*0524*/ 	.word	0x00000040
        /*0528*/ 	.short	0x010a
        /*052a*/ 	.byte	0x15
	.zero		1


	//   ....[66]....
        /*052c*/ 	.word	0x00004d70
        /*0530*/ 	.word	0x000000ff
        /*0534*/ 	.word	0x00000020
        /*0538*/ 	.short	0x010b
        /*053a*/ 	.byte	0x15
	.zero		1


	//   ....[67]....
        /*053c*/ 	.word	0x00004d80
        /*0540*/ 	.word	0x000000ff
        /*0544*/ 	.word	0x00000000
        /*0548*/ 	.short	0x0101
        /*054a*/ 	.byte	0x06
	.zero		1


	//   ....[68]....
        /*054c*/ 	.word	0x00004d90
        /*0550*/ 	.word	0x000000ff
        /*0554*/ 	.word	0x00000048
        /*0558*/ 	.short	0x010a
        /*055a*/ 	.byte	0x15
	.zero		1


	//   ....[69]....
        /*055c*/ 	.word	0x00004ef0
        /*0560*/ 	.word	0x000000ff
        /*0564*/ 	.word	0x00000028
        /*0568*/ 	.short	0x010b
        /*056a*/ 	.byte	0x15
	.zero		1


	//   ....[70]....
        /*056c*/ 	.word	0x00004f00
        /*0570*/ 	.word	0x000000ff
        /*0574*/ 	.word	0x00000000
        /*0578*/ 	.short	0x0101
        /*057a*/ 	.byte	0x06
	.zero		1


	//   ....[71]....
        /*057c*/ 	.word	0x00004f10
        /*0580*/ 	.word	0x000000ff
        /*0584*/ 	.word	0x00000050
        /*0588*/ 	.short	0x010a
        /*058a*/ 	.byte	0x15
	.zero		1


	//   ....[72]....
        /*058c*/ 	.word	0x00005060
        /*0590*/ 	.word	0x000000ff
        /*0594*/ 	.word	0x00000030
        /*0598*/ 	.short	0x010b
        /*059a*/ 	.byte	0x15
	.zero		1


	//   ....[73]....
        /*059c*/ 	.word	0x00005070
        /*05a0*/ 	.word	0x000000ff
        /*05a4*/ 	.word	0x00000000
        /*05a8*/ 	.short	0x0101
        /*05aa*/ 	.byte	0x06
	.zero		1


	//   ....[74]....
        /*05ac*/ 	.word	0x00005080
        /*05b0*/ 	.word	0x000000ff
        /*05b4*/ 	.word	0x00000058
        /*05b8*/ 	.short	0x010a
        /*05ba*/ 	.byte	0x15
	.zero		1


	//   ....[75]....
        /*05bc*/ 	.word	0x00005270
        /*05c0*/ 	.word	0x000000ff
        /*05c4*/ 	.word	0x00000038
        /*05c8*/ 	.short	0x010b
        /*05ca*/ 	.byte	0x15
	.zero		1


	//   ....[76]....
        /*05cc*/ 	.word	0x00005280
        /*05d0*/ 	.word	0x000000ff
        /*05d4*/ 	.word	0x00000000
        /*05d8*/ 	.short	0x0101
        /*05da*/ 	.byte	0x25
	.zero		1


	//   ....[77]....
        /*05dc*/ 	.word	0x000052b0
        /*05e0*/ 	.word	0x000000ff
        /*05e4*/ 	.word	0x00000040
        /*05e8*/ 	.short	0x010a
        /*05ea*/ 	.byte	0x15
	.zero		1


	//   ....[78]....
        /*05ec*/ 	.word	0x000052d0
        /*05f0*/ 	.word	0x000000ff
        /*05f4*/ 	.word	0x00000048
        /*05f8*/ 	.short	0x010a
        /*05fa*/ 	.byte	0x15
	.zero		1


	//   ....[79]....
        /*05fc*/ 	.word	0x000052f0
        /*0600*/ 	.word	0x000000ff
        /*0604*/ 	.word	0x00000050
        /*0608*/ 	.short	0x010a
        /*060a*/ 	.byte	0x15
	.zero		1


	//   ....[80]....
        /*060c*/ 	.word	0x00005330
        /*0610*/ 	.word	0x00000000
        /*0614*/ 	.word	0x00000058
        /*0618*/ 	.short	0x010a
        /*061a*/ 	.byte	0xff
	.zero		1


	//   ....[81]....
        /*061c*/ 	.word	0x00005680
        /*0620*/ 	.word	0x00000003
        /*0624*/ 	.word	0x00000070
        /*0628*/ 	.short	0x010a
        /*062a*/ 	.byte	0xff
	.zero		1


	//   ....[82]....
        /*062c*/ 	.word	0x00005800
        /*0630*/ 	.word	0x00000000
        /*0634*/ 	.word	0x00000000
        /*0638*/ 	.short	0x0101
        /*063a*/ 	.byte	0xff
	.zero		1


	//   ....[83]....
        /*063c*/ 	.word	0x000063d0
        /*0640*/ 	.word	0x000000ff
        /*0644*/ 	.word	0x00000020
        /*0648*/ 	.short	0x010a
        /*064a*/ 	.byte	0x2c
	.zero		1


	//   ....[84]....
        /*064c*/ 	.word	0x00006440
        /*0650*/ 	.word	0x00000063
        /*0654*/ 	.word	0x00000090
        /*0658*/ 	.short	0x010a
        /*065a*/ 	.byte	0xff
	.zero		1


	//   ....[85]....
        /*065c*/ 	.word	0x00006560
        /*0660*/ 	.word	0x000000ff
        /*0664*/ 	.word	0x00000020
        /*0668*/ 	.short	0x010a
        /*066a*/ 	.byte	0x2c
	.zero		1


	//   ....[86]....
        /*066c*/ 	.word	0x00006660
        /*0670*/ 	.word	0x00000063
        /*0674*/ 	.word	0x00000090
        /*0678*/ 	.short	0x010a
        /*067a*/ 	.byte	0xff
	.zero		1


	//   ....[87]....
        /*067c*/ 	.word	0x00007160
        /*0680*/ 	.word	0x00000000
        /*0684*/ 	.word	0x00000000
        /*0688*/ 	.short	0x0101
        /*068a*/ 	.byte	0xff
	.zero		1


	//   ....[88]....
        /*068c*/ 	.word	0x00007170
        /*0690*/ 	.word	0x00000003
        /*0694*/ 	.word	0x00000020
        /*0698*/ 	.short	0x010a
        /*069a*/ 	.byte	0xff
	.zero		1


	//   ....[89]....
        /*069c*/ 	.word	0x00007240
        /*06a0*/ 	.word	0x00000003
        /*06a4*/ 	.word	0x00000020
        /*06a8*/ 	.short	0x010a
        /*06aa*/ 	.byte	0xff
	.zero		1


	//   ....[90]....
        /*06ac*/ 	.word	0x00007dd0
        /*06b0*/ 	.word	0x0000003f
        /*06b4*/ 	.word	0x00000000
        /*06b8*/ 	.short	0x0101
        /*06ba*/ 	.byte	0xff
	.zero		1


	//   ....[91]....
        /*06bc*/ 	.word	0x00007df0
        /*06c0*/ 	.word	0x00000066
        /*06c4*/ 	.word	0x00000020
        /*06c8*/ 	.short	0x010a
        /*06ca*/ 	.byte	0xff
	.zero		1


	//   ....[92]....
        /*06cc*/ 	.word	0x00007eb0
        /*06d0*/ 	.word	0x00000066
        /*06d4*/ 	.word	0x00000020
        /*06d8*/ 	.short	0x010a
        /*06da*/ 	.byte	0xff
	.zero		1


	//   ....[93]....
        /*06dc*/ 	.word	0x00008a40
        /*06e0*/ 	.word	0x0000003f
        /*06e4*/ 	.word	0x00000000
        /*06e8*/ 	.short	0x0101
        /*06ea*/ 	.byte	0xff
	.zero		1


	//   ....[94]....
        /*06ec*/ 	.word	0x00008a60
        /*06f0*/ 	.word	0x00000067
        /*06f4*/ 	.word	0x00000020
        /*06f8*/ 	.short	0x010a
        /*06fa*/ 	.byte	0xff
	.zero		1


	//   ....[95]....
        /*06fc*/ 	.word	0x00008b20
        /*0700*/ 	.word	0x00000067
        /*0704*/ 	.word	0x00000020
        /*0708*/ 	.short	0x010a
        /*070a*/ 	.byte	0xff
	.zero		1


	//   ....[96]....
        /*070c*/ 	.word	0x00008f40
        /*0710*/ 	.word	0x000000ff
        /*0714*/ 	.word	0x00000000
        /*0718*/ 	.short	0x0101
        /*071a*/ 	.byte	0x04
	.zero		1


	//   ....[97]....
        /*071c*/ 	.word	0x00009710
        /*0720*/ 	.word	0x00000002
        /*0724*/ 	.word	0x00000000
        /*0728*/ 	.short	0x0101
        /*072a*/ 	.byte	0xff
	.zero		1


	//   ....[98]....
        /*072c*/ 	.word	0x000099a0
        /*0730*/ 	.word	0x000000ff
        /*0734*/ 	.word	0x00000000
        /*0738*/ 	.short	0x0101
        /*073a*/ 	.byte	0x04
	.zero		1


	//   ....[99]....
        /*073c*/ 	.word	0x000099c0
        /*0740*/ 	.word	0x00000003
        /*0744*/ 	.word	0x000000e0
        /*0748*/ 	.short	0x010a
        /*074a*/ 	.byte	0xff
	.zero		1


	//   ....[100]....
        /*074c*/ 	.word	0x00009a20
        /*0750*/ 	.word	0x00000000
        /*0754*/ 	.word	0x00000010
        /*0758*/ 	.short	0x010a
        /*075a*/ 	.byte	0xff
	.zero		1


	//   ....[101]....
        /*075c*/ 	.word	0x00009a80
        /*0760*/ 	.word	0x00000000
        /*0764*/ 	.word	0x00000010
        /*0768*/ 	.short	0x010a
        /*076a*/ 	.byte	0xff
	.zero		1


	//   ....[102]....
        /*076c*/ 	.word	0x00009ad0
        /*0770*/ 	.word	0x00000003
        /*0774*/ 	.word	0x00000070
        /*0778*/ 	.short	0x010a
        /*077a*/ 	.byte	0xff
	.zero		1


	//   ....[103]....
        /*077c*/ 	.word	0x00009b30
        /*0780*/ 	.word	0x00000000
        /*0784*/ 	.word	0x00000000
        /*0788*/ 	.short	0x010a
        /*078a*/ 	.byte	0xff
	.zero		1


	//   ....[104]....
        /*078c*/ 	.word	0x00009b80
        /*0790*/ 	.word	0x00000002
        /*0794*/ 	.word	0x000000d0
        /*0798*/ 	.short	0x010a
        /*079a*/ 	.byte	0xff
	.zero		1


	//   ....[105]....
        /*079c*/ 	.word	0x00009be0
        /*07a0*/ 	.word	0x00000002
        /*07a4*/ 	.word	0x00000080
        /*07a8*/ 	.short	0x010a
        /*07aa*/ 	.byte	0xff
	.zero		1


	//   ....[106]....
        /*07ac*/ 	.word	0x00009c30
        /*07b0*/ 	.word	0x00000002
        /*07b4*/ 	.word	0x00000070
        /*07b8*/ 	.short	0x010a
        /*07ba*/ 	.byte	0xff
	.zero		1


	//   ....[107]....
        /*07bc*/ 	.word	0x00009c90
        /*07c0*/ 	.word	0x00000000
        /*07c4*/ 	.word	0x00000080
        /*07c8*/ 	.short	0x010a
        /*07ca*/ 	.byte	0xff
	.zero		1


	//   ....[108]....
        /*07cc*/ 	.word	0x00009ce0
        /*07d0*/ 	.word	0x00000000
        /*07d4*/ 	.word	0x00000070
        /*07d8*/ 	.short	0x010a
        /*07da*/ 	.byte	0xff
	.zero		1


	//   ....[109]....
        /*07dc*/ 	.word	0x00009d40
        /*07e0*/ 	.word	0x00000003
        /*07e4*/ 	.word	0x000000b0
        /*07e8*/ 	.short	0x010a
        /*07ea*/ 	.byte	0xff
	.zero		1


	//   ....[110]....
        /*07ec*/ 	.word	0x00009da0
        /*07f0*/ 	.word	0x00000000
        /*07f4*/ 	.word	0x00000000
        /*07f8*/ 	.short	0x010a
        /*07fa*/ 	.byte	0xff
	.zero		1


	//   ....[111]....
        /*07fc*/ 	.word	0x00009e00
        /*0800*/ 	.word	0x00000000
        /*0804*/ 	.word	0x00000000
        /*0808*/ 	.short	0x010a
        /*080a*/ 	.byte	0xff
	.zero		1


	//   ....[112]....
        /*080c*/ 	.word	0x00009e60
        /*0810*/ 	.word	0x00000000
        /*0814*/ 	.word	0x00000000
        /*0818*/ 	.short	0x010a
        /*081a*/ 	.byte	0xff
	.zero		1


	//   ....[113]....
        /*081c*/ 	.word	0x00009ec0
        /*0820*/ 	.word	0x00000000
        /*0824*/ 	.word	0x00000000
        /*0828*/ 	.short	0x010a
        /*082a*/ 	.byte	0xff
	.zero		1


	//   ....[114]....
        /*082c*/ 	.word	0x00009f20
        /*0830*/ 	.word	0x00000000
        /*0834*/ 	.word	0x00000000
        /*0838*/ 	.short	0x010a
        /*083a*/ 	.byte	0xff
	.zero		1


	//   ....[115]....
        /*083c*/ 	.word	0x00009f70
        /*0840*/ 	.word	0x0000000c
        /*0844*/ 	.word	0x00000070
        /*0848*/ 	.short	0x010a
        /*084a*/ 	.byte	0xff
	.zero		1


	//   ....[116]....
        /*084c*/ 	.word	0x00009fd0
        /*0850*/ 	.word	0x00000000
        /*0854*/ 	.word	0x00000068
        /*0858*/ 	.short	0x010a
        /*085a*/ 	.byte	0xff
	.zero		1


	//   ....[117]....
        /*085c*/ 	.word	0x0000a030
        /*0860*/ 	.word	0x00000000
        /*0864*/ 	.word	0x00000040
        /*0868*/ 	.short	0x010a
        /*086a*/ 	.byte	0xff
	.zero		1


	//   ....[118]....
        /*086c*/ 	.word	0x0000a090
        /*0870*/ 	.word	0x00000000
        /*0874*/ 	.word	0x00000048
        /*0878*/ 	.short	0x010a
        /*087a*/ 	.byte	0xff
	.zero		1


	//   ....[119]....
        /*087c*/ 	.word	0x0000a0f0
        /*0880*/ 	.word	0x00000000
        /*0884*/ 	.word	0x00000050
        /*0888*/ 	.short	0x010a
        /*088a*/ 	.byte	0xff
	.zero		1


	//   ....[120]....
        /*088c*/ 	.word	0x0000a150
        /*0890*/ 	.word	0x00000000
        /*0894*/ 	.word	0x00000058
        /*0898*/ 	.short	0x010a
        /*089a*/ 	.byte	0xff
	.zero		1


	//   ....[121]....
        /*089c*/ 	.word	0x0000a1b0
        /*08a0*/ 	.word	0x00000000
        /*08a4*/ 	.word	0x00000040
        /*08a8*/ 	.short	0x010a
        /*08aa*/ 	.byte	0xff
	.zero		1


	//   ....[122]....
        /*08ac*/ 	.word	0x0000a210
        /*08b0*/ 	.word	0x00000000
        /*08b4*/ 	.word	0x00000048
        /*08b8*/ 	.short	0x010a
        /*08ba*/ 	.byte	0xff
	.zero		1


	//   ....[123]....
        /*08bc*/ 	.word	0x0000a270
        /*08c0*/ 	.word	0x00000000
        /*08c4*/ 	.word	0x00000050
        /*08c8*/ 	.short	0x010a
        /*08ca*/ 	.byte	0xff
	.zero		1


	//   ....[124]....
        /*08cc*/ 	.word	0x0000a2c0
        /*08d0*/ 	.word	0x00000003
        /*08d4*/ 	.word	0x00000070
        /*08d8*/ 	.short	0x010a
        /*08da*/ 	.byte	0xff
	.zero		1


	//   ....[125]....
        /*08dc*/ 	.word	0x0000a320
        /*08e0*/ 	.word	0x00000000
        /*08e4*/ 	.word	0x00000020
        /*08e8*/ 	.short	0x010a
        /*08ea*/ 	.byte	0xff
	.zero		1


	//   ....[126]....
        /*08ec*/ 	.word	0x0000a370
        /*08f0*/ 	.word	0x00000063
        /*08f4*/ 	.word	0x00000090
        /*08f8*/ 	.short	0x010a
        /*08fa*/ 	.byte	0xff
	.zero		1


	//   ....[127]....
        /*08fc*/ 	.word	0x0000a3c0
        /*0900*/ 	.word	0x00000003
        /*0904*/ 	.word	0x00000020
        /*0908*/ 	.short	0x010a
        /*090a*/ 	.byte	0xff
	.zero		1


	//   ....[128]....
        /*090c*/ 	.word	0x0000a410
        /*0910*/ 	.word	0x00000066
        /*0914*/ 	.word	0x00000020
        /*0918*/ 	.short	0x010a
        /*091a*/ 	.byte	0xff
	.zero		1


	//   ....[129]....
        /*091c*/ 	.word	0x0000a460
        /*0920*/ 	.word	0x00000067
        /*0924*/ 	.word	0x00000020
        /*0928*/ 	.short	0x010a
        /*092a*/ 	.byte	0xff
	.zero		1


	//----- nvinfo : EIATTR_NUM_MBARRIERS
	.align		4
.L_47:
        /*092c*/ 	.byte	0x03, 0x38
        /*092e*/ 	.short	0x001e


	//----- nvinfo : EIATTR_EXIT_INSTR_OFFSETS
	.align		4
        /*0930*/ 	.byte	0x04, 0x1c
        /*0932*/ 	.short	(.L_49 - .L_48)


	//   ....[0]....
.L_48:
        /*0934*/ 	.word	0x00002b80


	//   ....[1]....
        /*0938*/ 	.word	0x00003070


	//   ....[2]....
        /*093c*/ 	.word	0x000030d0


	//   ....[3]....
        /*0940*/ 	.word	0x00004200


	//   ....[4]....
        /*0944*/ 	.word	0x00005360


	//   ....[5]....
        /*0948*/ 	.word	0x000053a0


	//   ....[6]....
        /*094c*/ 	.word	0x00009890


	//   ....[7]....
        /*0950*/ 	.word	0x00009910


	//   ....[8]....
        /*0954*/ 	.word	0x00009940


	//   ....[9]....
        /*0958*/ 	.word	0x000099b0


	//----- nvinfo : EIATTR_MAX_THREADS
	.align		4
.L_49:
        /*095c*/ 	.byte	0x04, 0x05
        /*095e*/ 	.short	(.L_51 - .L_50)
.L_50:
        /*0960*/ 	.word	0x00000100
        /*0964*/ 	.word	0x00000001
        /*0968*/ 	.word	0x00000001


	//----- nvinfo : EIATTR_CRS_STACK_SIZE
	.align		4
.L_51:
        /*096c*/ 	.byte	0x04, 0x1e
        /*096e*/ 	.short	(.L_53 - .L_52)
.L_52:
        /*0970*/ 	.word	0x00000000


	//----- nvinfo : EIATTR_CBANK_PARAM_SIZE
	.align		4
.L_53:
        /*0974*/ 	.byte	0x03, 0x19
        /*0976*/ 	.short	0x0800


	//----- nvinfo : EIATTR_PARAM_CBANK
	.align		4
        /*0978*/ 	.byte	0x04, 0x0a
        /*097a*/ 	.short	(.L_55 - .L_54)
	.align		4
.L_54:
        /*097c*/ 	.word	index@(.nv.constant0._ZN7cutlass13device_kernelINS_4gemm6kernel13GemmUniversalIN4cute5tupleIJiiiiEEENS1_10collective13CollectiveMmaINS1_35MainloopSm100TmaUmmaWarpSpecializedILi2ELi2ELi4ENS5_IJNS4_1CILi2EEESB_NSA_ILi1EEEEEEEENS5_IJNSA_ILi64EEENSA_ILi256EEENSA_ILi128EEEEEENS_10bfloat16_tENS5_IJlSC_lEEESJ_SK_NS4_8TiledMMAINS4_8MMA_AtomIJNS4_20SM100_MMA_F16BF16_SSISJ_SJ_fLi64ELi256ELNS4_4UMMA5MajorE0ELSP_0ELNSO_7ScaleInE0ELSQ_0EEEEEENS4_6LayoutINS5_IJSC_SC_SC_EEENS5_IJNSA_ILi0EEESV_SV_EEEEENS5_IJNS4_10UnderscoreESY_SY_EEEEENS4_23SM90_TMA_LOAD_MULTICASTENS4_14ComposedLayoutINS4_7SwizzleILi3ELi4ELi3EEENS4_18smem_ptr_flag_bitsILi16EEENST_INS5_IJNSA_ILi8EEESF_EEENS5_IJSF_SC_EEEEEEEvNS4_8identityES11_S1B_vS1C_EENS_8epilogue10collective18CollectiveEpilogueINS1E_23Sm100TmaWarpSpecializedILi4ELi2ELi32ELb1ELb0EEEJSI_NS5_IJNST_ISF_SC_EES1J_EEESJ_SK_SJ_SK_NS1E_6fusion15FusionCallbacksIS1I_NS1L_17LinearCombinationISJ_fSJ_fLNS_15FloatRoundStyleE2EEESI_S1K_JEEENS4_5SM1004TMEM4LOAD26SM100_TMEM_LOAD_16dp256b8xENS4_13SM90_TMA_LOADES1B_NS4_17SM75_U32x4_LDSM_NENS4_14SM90_TMA_STOREES1B_NS4_17SM90_U32x4_STSM_NENS4_39AutoVectorizingCopyWithAssumedAlignmentILi128EEEEEEvvEEEEvNT_6ParamsE)
        /*0980*/ 	.short	0x0380
        /*0982*/ 	.short	0x0800


	//----- nvinfo : EIATTR_SW_WAR
	.align		4
.L_55:
        /*0984*/ 	.byte	0x04, 0x36
        /*0986*/ 	.short	(.L_57 - .L_56)
.L_56:
        /*0988*/ 	.word	0x00000008
.L_57:


//--------------------- .nv.callgraph             --------------------------
	.section	.nv.callgraph,"",@"SHT_CUDA_CALLGRAPH"
	.align	4
	.sectionentsize	8
	.align		4
        /*0000*/ 	.word	0x00000000
	.align		4
        /*0004*/ 	.word	0xffffffff
	.align		4
        /*0008*/ 	.word	index@(_ZN7cutlass13device_kernelINS_4gemm6kernel13GemmUniversalIN4cute5tupleIJiiiiEEENS1_10collective13CollectiveMmaINS1_35MainloopSm100TmaUmmaWarpSpecializedILi2ELi2ELi4ENS5_IJNS4_1CILi2EEESB_NSA_ILi1EEEEEEEENS5_IJNSA_ILi64EEENSA_ILi256EEENSA_ILi128EEEEEENS_10bfloat16_tENS5_IJlSC_lEEESJ_SK_NS4_8TiledMMAINS4_8MMA_AtomIJNS4_20SM100_MMA_F16BF16_SSISJ_SJ_fLi64ELi256ELNS4_4UMMA5MajorE0ELSP_0ELNSO_7ScaleInE0ELSQ_0EEEEEENS4_6LayoutINS5_IJSC_SC_SC_EEENS5_IJNSA_ILi0EEESV_SV_EEEEENS5_IJNS4_10UnderscoreESY_SY_EEEEENS4_23SM90_TMA_LOAD_MULTICASTENS4_14ComposedLayoutINS4_7SwizzleILi3ELi4ELi3EEENS4_18smem_ptr_flag_bitsILi16EEENST_INS5_IJNSA_ILi8EEESF_EEENS5_IJSF_SC_EEEEEEEvNS4_8identityES11_S1B_vS1C_EENS_8epilogue10collective18CollectiveEpilogueINS1E_23Sm100TmaWarpSpecializedILi4ELi2ELi32ELb1ELb0EEEJSI_NS5_IJNST_ISF_SC_EES1J_EEESJ_SK_SJ_SK_NS1E_6fusion15FusionCallbacksIS1I_NS1L_17LinearCombinationISJ_fSJ_fLNS_15FloatRoundStyleE2EEESI_S1K_JEEENS4_5SM1004TMEM4LOAD26SM100_TMEM_LOAD_16dp256b8xENS4_13SM90_TMA_LOADES1B_NS4_17SM75_U32x4_LDSM_NENS4_14SM90_TMA_STOREES1B_NS4_17SM90_U32x4_STSM_NENS4_39AutoVectorizingCopyWithAssumedAlignmentILi128EEEEEEvvEEEEvNT_6ParamsE)
	.align		4
        /*000c*/ 	.word	index@(__assertfail)
	.align		4
        /*0010*/ 	.word	0x00000000
	.align		4
        /*0014*/ 	.word	0xfffffffe
	.align		4
        /*0018*/ 	.word	0x00000000
	.align		4
        /*001c*/ 	.word	0xfffffffd
	.align		4
        /*0020*/ 	.word	0x00000000
	.align		4
        /*0024*/ 	.word	0xfffffffc


//--------------------- .nv.constant4             --------------------------
	.section	.nv.constant4,"a",@progbits
	.align	8
	.align		8
.nv.constant4:
        /*0000*/ 	.dword	__assertfail
	.align		8
        /*0008*/ 	.dword	__unnamed_1
	.align		8
        /*0010*/ 	.dword	__unnamed_2
	.align		8
        /*0018*/ 	.dword	_ZN39_INTERNAL_119f4efc_4_k_cu_1d804e82_81704cuda3std3__45__cpo5beginE
	.align		8
        /*0020*/ 	.dword	_ZN39_INTERNAL_119f4efc_4_k_cu_1d804e82_81704cuda3std3__45__cpo3endE
	.align		8
        /*0028*/ 	.dword	_ZN39_INTERNAL_119f4efc_4_k_cu_1d804e82_81704cuda3std3__45__cpo6cbeginE
	.align		8
        /*0030*/ 	.dword	_ZN39_INTERNAL_119f4efc_4_k_cu_1d804e82_81704cuda3std3__45__cpo4cendE
	.align		8
        /*0038*/ 	.dword	_ZN39_INTERNAL_119f4efc_4_k_cu_1d804e82_81704cuda3std3__441_GLOBAL__N__119f4efc_4_k_cu_1d804e82_81706ignoreE
	.align		8
        /*0040*/ 	.dword	_ZN39_INTERNAL_119f4efc_4_k_cu_1d804e82_81704cuda3std3__419piecewise_constructE
	.align		8
        /*0048*/ 	.dword	_ZN39_INTERNAL_119f4efc_4_k_cu_1d804e82_81704cuda3std3__48in_placeE
	.align		8
        /*0050*/ 	.dword	_ZN39_INTERNAL_119f4efc_4_k_cu_1d804e82_81704cuda3std6ranges3__45__cpo4swapE
	.align		8
        /*0058*/ 	.dword	_ZN39_INTERNAL_119f4efc_4_k_cu_1d804e82_81704cuda3std6ranges3__45__cpo9iter_moveE
	.align		8
        /*0060*/ 	.dword	_ZN39_INTERNAL_119f4efc_4_k_cu_1d804e82_81704cute7productE
	.align		8
        /*0068*/ 	.dword	_ZN39_INTERNAL_119f4efc_4_k_cu_1d804e82_81704cute1_E
	.align		8
        /*0070*/ 	.dword	$str$25
	.align		8
        /*0078*/ 	.dword	$str$26
	.align		8
        /*0080*/ 	.dword	$str$27
	.align		8
        /*0088*/ 	.dword	$str$28


//--------------------- .text._ZN7cutlass13device_kernelINS_4gemm6kernel13GemmUniversalIN4cute5tupleIJiiiiEEENS1_10collective13CollectiveMmaINS1_35MainloopSm100TmaUmmaWarpSpecializedILi2ELi2ELi4ENS5_IJNS4_1CILi2EEESB_NSA_ILi1EEEEEEEENS5_IJNSA_ILi64EEENSA_ILi256EEENSA_ILi128EEEEEENS_10bfloat16_tENS5_IJlSC_lEEESJ_SK_NS4_8TiledMMAINS4_8MMA_AtomIJNS4_20SM100_MMA_F16BF16_SSISJ_SJ_fLi64ELi256ELNS4_4UMMA5MajorE0ELSP_0ELNSO_7ScaleInE0ELSQ_0EEEEEENS4_6LayoutINS5_IJSC_SC_SC_EEENS5_IJNSA_ILi0EEESV_SV_EEEEENS5_IJNS4_10UnderscoreESY_SY_EEEEENS4_23SM90_TMA_LOAD_MULTICASTENS4_14ComposedLayoutINS4_7SwizzleILi3ELi4ELi3EEENS4_18smem_ptr_flag_bitsILi16EEENST_INS5_IJNSA_ILi8EEESF_EEENS5_IJSF_SC_EEEEEEEvNS4_8identityES11_S1B_vS1C_EENS_8epilogue10collective18CollectiveEpilogueINS1E_23Sm100TmaWarpSpecializedILi4ELi2ELi32ELb1ELb0EEEJSI_NS5_IJNST_ISF_SC_EES1J_EEESJ_SK_SJ_SK_NS1E_6fusion15FusionCallbacksIS1I_NS1L_17LinearCombinationISJ_fSJ_fLNS_15FloatRoundStyleE2EEESI_S1K_JEEENS4_5SM1004TMEM4LOAD26SM100_TMEM_LOAD_16dp256b8xENS4_13SM90_TMA_LOADES1B_NS4_17SM75_U32x4_LDSM_NENS4_14SM90_TMA_STOREES1B_NS4_17SM90_U32x4_STSM_NENS4_39AutoVectorizingCopyWithAssumedAlignmentILi128EEEEEEvvEEEEvNT_6ParamsE --------------------------
	.section	.text._ZN7cutlass13device_kernelINS_4gemm6kernel13GemmUniversalIN4cute5tupleIJiiiiEEENS1_10collective13CollectiveMmaINS1_35MainloopSm100TmaUmmaWarpSpecializedILi2ELi2ELi4ENS5_IJNS4_1CILi2EEESB_NSA_ILi1EEEEEEEENS5_IJNSA_ILi64EEENSA_ILi256EEENSA_ILi128EEEEEENS_10bfloat16_tENS5_IJlSC_lEEESJ_SK_NS4_8TiledMMAINS4_8MMA_AtomIJNS4_20SM100_MMA_F16BF16_SSISJ_SJ_fLi64ELi256ELNS4_4UMMA5MajorE0ELSP_0ELNSO_7ScaleInE0ELSQ_0EEEEEENS4_6LayoutINS5_IJSC_SC_SC_EEENS5_IJNSA_ILi0EEESV_SV_EEEEENS5_IJNS4_10UnderscoreESY_SY_EEEEENS4_23SM90_TMA_LOAD_MULTICASTENS4_14ComposedLayoutINS4_7SwizzleILi3ELi4ELi3EEENS4_18smem_ptr_flag_bitsILi16EEENST_INS5_IJNSA_ILi8EEESF_EEENS5_IJSF_SC_EEEEEEEvNS4_8identityES11_S1B_vS1C_EENS_8epilogue10collective18CollectiveEpilogueINS1E_23Sm100TmaWarpSpecializedILi4ELi2ELi32ELb1ELb0EEEJSI_NS5_IJNST_ISF_SC_EES1J_EEESJ_SK_SJ_SK_NS1E_6fusion15FusionCallbacksIS1I_NS1L_17LinearCombinationISJ_fSJ_fLNS_15FloatRoundStyleE2EEESI_S1K_JEEENS4_5SM1004TMEM4LOAD26SM100_TMEM_LOAD_16dp256b8xENS4_13SM90_TMA_LOADES1B_NS4_17SM75_U32x4_LDSM_NENS4_14SM90_TMA_STOREES1B_NS4_17SM90_U32x4_STSM_NENS4_39AutoVectorizingCopyWithAssumedAlignmentILi128EEEEEEvvEEEEvNT_6ParamsE,"ax",@progbits
	.align	128
.text._ZN7cutlass13device_kernelINS_4gemm6kernel13GemmUniversalIN4cute5tupleIJiiiiEEENS1_10collective13CollectiveMmaINS1_35MainloopSm100TmaUmmaWarpSpecializedILi2ELi2ELi4ENS5_IJNS4_1CILi2EEESB_NSA_ILi1EEEEEEEENS5_IJNSA_ILi64EEENSA_ILi256EEENSA_ILi128EEEEEENS_10bfloat16_tENS5_IJlSC_lEEESJ_SK_NS4_8TiledMMAINS4_8MMA_AtomIJNS4_20SM100_MMA_F16BF16_SSISJ_SJ_fLi64ELi256ELNS4_4UMMA5MajorE0ELSP_0ELNSO_7ScaleInE0ELSQ_0EEEEEENS4_6LayoutINS5_IJSC_SC_SC_EEENS5_IJNSA_ILi0EEESV_SV_EEEEENS5_IJNS4_10UnderscoreESY_SY_EEEEENS4_23SM90_TMA_LOAD_MULTICASTENS4_14ComposedLayoutINS4_7SwizzleILi3ELi4ELi3EEENS4_18smem_ptr_flag_bitsILi16EEENST_INS5_IJNSA_ILi8EEESF_EEENS5_IJSF_SC_EEEEEEEvNS4_8identityES11_S1B_vS1C_EENS_8epilogue10collective18CollectiveEpilogueINS1E_23Sm100TmaWarpSpecializedILi4ELi2ELi32ELb1ELb0EEEJSI_NS5_IJNST_ISF_SC_EES1J_EEESJ_SK_SJ_SK_NS1E_6fusion15FusionCallbacksIS1I_NS1L_17LinearCombinationISJ_fSJ_fLNS_15FloatRoundStyleE2EEESI_S1K_JEEENS4_5SM1004TMEM4LOAD26SM100_TMEM_LOAD_16dp256b8xENS4_13SM90_TMA_LOADES1B_NS4_17SM75_U32x4_LDSM_NENS4_14SM90_TMA_STOREES1B_NS4_17SM90_U32x4_STSM_NENS4_39AutoVectorizingCopyWithAssumedAlignmentILi128EEEEEEvvEEEEvNT_6ParamsE:
        .type           _ZN7cutlass13device_kernelINS_4gemm6kernel13GemmUniversalIN4cute5tupleIJiiiiEEENS1_10collective13CollectiveMmaINS1_35MainloopSm100TmaUmmaWarpSpecializedILi2ELi2ELi4ENS5_IJNS4_1CILi2EEESB_NSA_ILi1EEEEEEEENS5_IJNSA_ILi64EEENSA_ILi256EEENSA_ILi128EEEEEENS_10bfloat16_tENS5_IJlSC_lEEESJ_SK_NS4_8TiledMMAINS4_8MMA_AtomIJNS4_20SM100_MMA_F16BF16_SSISJ_SJ_fLi64ELi256ELNS4_4UMMA5MajorE0ELSP_0ELNSO_7ScaleInE0ELSQ_0EEEEEENS4_6LayoutINS5_IJSC_SC_SC_EEENS5_IJNSA_ILi0EEESV_SV_EEEEENS5_IJNS4_10UnderscoreESY_SY_EEEEENS4_23SM90_TMA_LOAD_MULTICASTENS4_14ComposedLayoutINS4_7SwizzleILi3ELi4ELi3EEENS4_18smem_ptr_flag_bitsILi16EEENST_INS5_IJNSA_ILi8EEESF_EEENS5_IJSF_SC_EEEEEEEvNS4_8identityES11_S1B_vS1C_EENS_8epilogue10collective18CollectiveEpilogueINS1E_23Sm100TmaWarpSpecializedILi4ELi2ELi32ELb1ELb0EEEJSI_NS5_IJNST_ISF_SC_EES1J_EEESJ_SK_SJ_SK_NS1E_6fusion15FusionCallbacksIS1I_NS1L_17LinearCombinationISJ_fSJ_fLNS_15FloatRoundStyleE2EEESI_S1K_JEEENS4_5SM1004TMEM4LOAD26SM100_TMEM_LOAD_16dp256b8xENS4_13SM90_TMA_LOADES1B_NS4_17SM75_U32x4_LDSM_NENS4_14SM90_TMA_STOREES1B_NS4_17SM90_U32x4_STSM_NENS4_39AutoVectorizingCopyWithAssumedAlignmentILi128EEEEEEvvEEEEvNT_6ParamsE,@function
        .size           _ZN7cutlass13device_kernelINS_4gemm6kernel13GemmUniversalIN4cute5tupleIJiiiiEEENS1_10collective13CollectiveMmaINS1_35MainloopSm100TmaUmmaWarpSpecializedILi2ELi2ELi4ENS5_IJNS4_1CILi2EEESB_NSA_ILi1EEEEEEEENS5_IJNSA_ILi64EEENSA_ILi256EEENSA_ILi128EEEEEENS_10bfloat16_tENS5_IJlSC_lEEESJ_SK_NS4_8TiledMMAINS4_8MMA_AtomIJNS4_20SM100_MMA_F16BF16_SSISJ_SJ_fLi64ELi256ELNS4_4UMMA5MajorE0ELSP_0ELNSO_7ScaleInE0ELSQ_0EEEEEENS4_6LayoutINS5_IJSC_SC_SC_EEENS5_IJNSA_ILi0EEESV_SV_EEEEENS5_IJNS4_10UnderscoreESY_SY_EEEEENS4_23SM90_TMA_LOAD_MULTICASTENS4_14ComposedLayoutINS4_7SwizzleILi3ELi4ELi3EEENS4_18smem_ptr_flag_bitsILi16EEENST_INS5_IJNSA_ILi8EEESF_EEENS5_IJSF_SC_EEEEEEEvNS4_8identityES11_S1B_vS1C_EENS_8epilogue10collective18CollectiveEpilogueINS1E_23Sm100TmaWarpSpecializedILi4ELi2ELi32ELb1ELb0EEEJSI_NS5_IJNST_ISF_SC_EES1J_EEESJ_SK_SJ_SK_NS1E_6fusion15FusionCallbacksIS1I_NS1L_17LinearCombinationISJ_fSJ_fLNS_15FloatRoundStyleE2EEESI_S1K_JEEENS4_5SM1004TMEM4LOAD26SM100_TMEM_LOAD_16dp256b8xENS4_13SM90_TMA_LOADES1B_NS4_17SM75_U32x4_LDSM_NENS4_14SM90_TMA_STOREES1B_NS4_17SM90_U32x4_STSM_NENS4_39AutoVectorizingCopyWithAssumedAlignmentILi128EEEEEEvvEEEEvNT_6ParamsE,(.L_x_181 - _ZN7cutlass13device_kernelINS_4gemm6kernel13GemmUniversalIN4cute5tupleIJiiiiEEENS1_10collective13CollectiveMmaINS1_35MainloopSm100TmaUmmaWarpSpecializedILi2ELi2ELi4ENS5_IJNS4_1CILi2EEESB_NSA_ILi1EEEEEEEENS5_IJNSA_ILi64EEENSA_ILi256EEENSA_ILi128EEEEEENS_10bfloat16_tENS5_IJlSC_lEEESJ_SK_NS4_8TiledMMAINS4_8MMA_AtomIJNS4_20SM100_MMA_F16BF16_SSISJ_SJ_fLi64ELi256ELNS4_4UMMA5MajorE0ELSP_0ELNSO_7ScaleInE0ELSQ_0EEEEEENS4_6LayoutINS5_IJSC_SC_SC_EEENS5_IJNSA_ILi0EEESV_SV_EEEEENS5_IJNS4_10UnderscoreESY_SY_EEEEENS4_23SM90_TMA_LOAD_MULTICASTENS4_14ComposedLayoutINS4_7SwizzleILi3ELi4ELi3EEENS4_18smem_ptr_flag_bitsILi16EEENST_INS5_IJNSA_ILi8EEESF_EEENS5_IJSF_SC_EEEEEEEvNS4_8identityES11_S1B_vS1C_EENS_8epilogue10collective18CollectiveEpilogueINS1E_23Sm100TmaWarpSpecializedILi4ELi2ELi32ELb1ELb0EEEJSI_NS5_IJNST_ISF_SC_EES1J_EEESJ_SK_SJ_SK_NS1E_6fusion15FusionCallbacksIS1I_NS1L_17LinearCombinationISJ_fSJ_fLNS_15FloatRoundStyleE2EEESI_S1K_JEEENS4_5SM1004TMEM4LOAD26SM100_TMEM_LOAD_16dp256b8xENS4_13SM90_TMA_LOADES1B_NS4_17SM75_U32x4_LDSM_NENS4_14SM90_TMA_STOREES1B_NS4_17SM90_U32x4_STSM_NENS4_39AutoVectorizingCopyWithAssumedAlignmentILi128EEEEEEvvEEEEvNT_6ParamsE)
        .other          _ZN7cutlass13device_kernelINS_4gemm6kernel13GemmUniversalIN4cute5tupleIJiiiiEEENS1_10collective13CollectiveMmaINS1_35MainloopSm100TmaUmmaWarpSpecializedILi2ELi2ELi4ENS5_IJNS4_1CILi2EEESB_NSA_ILi1EEEEEEEENS5_IJNSA_ILi64EEENSA_ILi256EEENSA_ILi128EEEEEENS_10bfloat16_tENS5_IJlSC_lEEESJ_SK_NS4_8TiledMMAINS4_8MMA_AtomIJNS4_20SM100_MMA_F16BF16_SSISJ_SJ_fLi64ELi256ELNS4_4UMMA5MajorE0ELSP_0ELNSO_7ScaleInE0ELSQ_0EEEEEENS4_6LayoutINS5_IJSC_SC_SC_EEENS5_IJNSA_ILi0EEESV_SV_EEEEENS5_IJNS4_10UnderscoreESY_SY_EEEEENS4_23SM90_TMA_LOAD_MULTICASTENS4_14ComposedLayoutINS4_7SwizzleILi3ELi4ELi3EEENS4_18smem_ptr_flag_bitsILi16EEENST_INS5_IJNSA_ILi8EEESF_EEENS5_IJSF_SC_EEEEEEEvNS4_8identityES11_S1B_vS1C_EENS_8epilogue10collective18CollectiveEpilogueINS1E_23Sm100TmaWarpSpecializedILi4ELi2ELi32ELb1ELb0EEEJSI_NS5_IJNST_ISF_SC_EES1J_EEESJ_SK_SJ_SK_NS1E_6fusion15FusionCallbacksIS1I_NS1L_17LinearCombinationISJ_fSJ_fLNS_15FloatRoundStyleE2EEESI_S1K_JEEENS4_5SM1004TMEM4LOAD26SM100_TMEM_LOAD_16dp256b8xENS4_13SM90_TMA_LOADES1B_NS4_17SM75_U32x4_LDSM_NENS4_14SM90_TMA_STOREES1B_NS4_17SM90_U32x4_STSM_NENS4_39AutoVectorizingCopyWithAssumedAlignmentILi128EEEEEEvvEEEEvNT_6ParamsE,@"STO_CUDA_ENTRY STV_DEFAULT"
_ZN7cutlass13device_kernelINS_4gemm6kernel13GemmUniversalIN4cute5tupleIJiiiiEEENS1_10collective13CollectiveMmaINS1_35MainloopSm100TmaUmmaWarpSpecializedILi2ELi2ELi4ENS5_IJNS4_1CILi2EEESB_NSA_ILi1EEEEEEEENS5_IJNSA_ILi64EEENSA_ILi256EEENSA_ILi128EEEEEENS_10bfloat16_tENS5_IJlSC_lEEESJ_SK_NS4_8TiledMMAINS4_8MMA_AtomIJNS4_20SM100_MMA_F16BF16_SSISJ_SJ_fLi64ELi256ELNS4_4UMMA5MajorE0ELSP_0ELNSO_7ScaleInE0ELSQ_0EEEEEENS4_6LayoutINS5_IJSC_SC_SC_EEENS5_IJNSA_ILi0EEESV_SV_EEEEENS5_IJNS4_10UnderscoreESY_SY_EEEEENS4_23SM90_TMA_LOAD_MULTICASTENS4_14ComposedLayoutINS4_7SwizzleILi3ELi4ELi3EEENS4_18smem_ptr_flag_bitsILi16EEENST_INS5_IJNSA_ILi8EEESF_EEENS5_IJSF_SC_EEEEEEEvNS4_8identityES11_S1B_vS1C_EENS_8epilogue10collective18CollectiveEpilogueINS1E_23Sm100TmaWarpSpecializedILi4ELi2ELi32ELb1ELb0EEEJSI_NS5_IJNST_ISF_SC_EES1J_EEESJ_SK_SJ_SK_NS1E_6fusion15FusionCallbacksIS1I_NS1L_17LinearCombinationISJ_fSJ_fLNS_15FloatRoundStyleE2EEESI_S1K_JEEENS4_5SM1004TMEM4LOAD26SM100_TMEM_LOAD_16dp256b8xENS4_13SM90_TMA_LOADES1B_NS4_17SM75_U32x4_LDSM_NENS4_14SM90_TMA_STOREES1B_NS4_17SM90_U32x4_STSM_NENS4_39AutoVectorizingCopyWithAssumedAlignmentILi128EEEEEEvvEEEEvNT_6ParamsE:
[----:B------:R-:W1:Y:S01]  /*0000*/  LDC R1, c[0x0][0x37c] ;  /* 0x0000df00ff017b82 */ /* 0x000e620000000800 */
[----:B------:R-:W2:Y:S01]  /*0010*/  S2R R93, SR_TID.X ;  /* 0x00000000005d7919 */ /* 0x000ea20000002100 */
[----:B------:R-:W3:Y:S01]  /*0020*/  LDCU.64 UR8, c[0x0][0x890] ;  /* 0x00011200ff0877ac */ /* 0x000ee20008000a00 */
[----:B------:R-:W-:Y:S02]  /*0030*/  PRMT R81, RZ, 0x7610, R81 ;  /* 0x00007610ff517816 */ /* 0x000fe40000000051 */
[----:B------:R-:W-:Y:S01]  /*0040*/  ELECT P4, URZ, PT ;  /* 0x0000000000ff782f */ /* 0x000fe20003880000 */
[----:B---3--:R-:W-:-:S04]  /*0050*/  UISETP.NE.U32.AND UP0, UPT, UR8, URZ, UPT ;  /* 0x000000ff0800728c */ /* 0x008fc8000bf05070 */
[----:B------:R-:W-:Y:S01]  /*0060*/  UISETP.NE.AND.EX UP0, UPT, UR9, URZ, UPT, UP0 ;  /* 0x000000ff0900728c */ /* 0x000fe2000bf05300 */
[----:B--2---:R-:W-:-:S05]  /*0070*/  SHF.R.U32.HI R82, RZ, 0x5, R93 ;  /* 0x00000005ff527819 */ /* 0x004fca000001165d */
[----:B------:R-:W2:Y:S02]  /*0080*/  SHFL.IDX PT, R0, R82, RZ, 0x1f ;  /* 0x00001fff52007589 */ /* 0x000ea400000e0000 */
[----:B--2---:R-:W-:Y:S01]  /*0090*/  R2UR UR17, R0 ;  /* 0x00000000001172ca */ /* 0x004fe200000e0000 */
[----:B-1----:R-:W-:-:S14]  /*00a0*/  BRA.U UP0, `(.L_x_0) ;  /* 0x0000000100307547 */ /* 0x002fdc000b800000 */
[----:B------:R-:W1:Y:S02]  /*00b0*/  LDCU.64 UR4, c[0x0][0x888] ;  /* 0x00011100ff0477ac */ /* 0x000e640008000a00 */
[----:B-1----:R-:W-:-:S04]  /*00c0*/  UISETP.NE.U32.AND UP0, UPT, UR4, URZ, UPT ;  /* 0x000000ff0400728c */ /* 0x002fc8000bf05070 */
[----:B------:R-:W-:-:S09]  /*00d0*/  UISETP.NE.AND.EX UP0, UPT, UR5, URZ, UPT, UP0 ;  /* 0x000000ff0500728c */ /* 0x000fd2000bf05300 */
[----:B------:R-:W-:Y:S05]  /*00e0*/  BRA.U !UP0, `(.L_x_1) ;  /* 0x0000000108147547 */ /* 0x000fea000b800000 */
[----:B------:R-:W1:Y:S01]  /*00f0*/  LDC.64 R2, c[0x0][0x888] ;  /* 0x00022200ff027b82 */ /* 0x000e620000000a00 */
[----:B------:R-:W1:Y:S02]  /*0100*/  LDCU.64 UR4, c[0x0][0x358] ;  /* 0x00006b00ff0477ac */ /* 0x000e640008000a00 */
[----:B-1----:R1:W5:Y:S01]  /*0110*/  LDG.E R41, desc[UR4][R2.64] ;  /* 0x0000000402297981 */ /* 0x002362000c1e1900 */
[----:B------:R-:W-:Y:S01]  /*0120*/  HFMA2 R81, -RZ, RZ, 0, 5.9604644775390625e-08 ;  /* 0x00000001ff517431 */ /* 0x000fe200000001ff */
[----:B------:R-:W-:Y:S05]  /*0130*/  BRA `(.L_x_0) ;  /* 0x00000000000c7947 */ /* 0x000fea0003800000 */
.L_x_1:
[----:B------:R-:W1:Y:S01]  /*0140*/  LDCU UR4, c[0x0][0x880] ;  /* 0x00011000ff0477ac */ /* 0x000e620008000800 */
[----:B------:R-:W-:Y:S01]  /*0150*/  HFMA2 R81, -RZ, RZ, 0, 5.9604644775390625e-08 ;  /* 0x00000001ff517431 */ /* 0x000fe200000001ff */
[----:B-1----:R-:W-:-:S07]  /*0160*/  MOV R41, UR4 ;  /* 0x0000000400297c02 */ /* 0x002fce0008000f00 */
.L_x_0:
[----:B------:R-:W2:Y:S02]  /*0170*/  LDCU.64 UR4, c[0x0][0x8b0] ;  /* 0x00011600ff0477ac */ /* 0x000ea40008000a00 */
[----:B--2---:R-:W-:-:S04]  /*0180*/  UISETP.NE.U32.AND UP0, UPT, UR4, URZ, UPT ;  /* 0x000000ff0400728c */ /* 0x004fc8000bf05070 */
[----:B------:R-:W-:-:S09]  /*0190*/  UISETP.NE.AND.EX UP0, UPT, UR5, URZ, UPT, UP0 ;  /* 0x000000ff0500728c */ /* 0x000fd2000bf05300 */
[----:B------:R-:W-:Y:S05]  /*01a0*/  BRA.U UP0, `(.L_x_2) ;  /* 0x0000000100287547 */ /* 0x000fea000b800000 */
[----:B------:R-:W2:Y:S02]  /*01b0*/  LDCU.64 UR4, c[0x0][0x8a8] ;  /* 0x00011500ff0477ac */ /* 0x000ea40008000a00 */
[----:B--2---:R-:W-:-:S04]  /*01c0*/  UISETP.NE.U32.AND UP0, UPT, UR4, URZ, UPT ;  /* 0x000000ff0400728c */ /* 0x004fc8000bf05070 */
[----:B------:R-:W-:-:S09]  /*01d0*/  UISETP.NE.AND.EX UP0, UPT, UR5, URZ, UPT, UP0 ;  /* 0x000000ff0500728c */ /* 0x000fd2000bf05300 */
[----:B------:R-:W-:Y:S05]  /*01e0*/  BRA.U !UP0, `(.L_x_3) ;  /* 0x0000000108107547 */ /* 0x000fea000b800000 */
[----:B------:R-:W2:Y:S01]  /*01f0*/  LDC.64 R38, c[0x0][0x8a8] ;  /* 0x00022a00ff267b82 */ /* 0x000ea20000000a00 */
[----:B------:R-:W2:Y:S02]  /*0200*/  LDCU.64 UR4, c[0x0][0x358] ;  /* 0x00006b00ff0477ac */ /* 0x000ea40008000a00 */
[----:B--2---:R2:W5:Y:S01]  /*0210*/  LDG.E R38, desc[UR4][R38.64] ;  /* 0x0000000426267981 */ /* 0x004562000c1e1900 */
[----:B------:R-:W-:Y:S05]  /*0220*/  BRA `(.L_x_2) ;  /* 0x0000000000087947 */ /* 0x000fea0003800000 */
.L_x_3:
[----:B------:R-:W2:Y:S02]  /*0230*/  LDCU UR4, c[0x0][0x8a0] ;  /* 0x00011400ff0477ac */ /* 0x000ea40008000800 */
[----:B--2---:R-:W-:Y:S02]  /*0240*/  MOV R38, UR4 ;  /* 0x0000000400267c02 */ /* 0x004fe40008000f00 */
.L_x_2:
[----:B------:R-:W-:Y:S01]  /*0250*/  IMAD.U32 R0, RZ, RZ, UR17 ;  /* 0x00000011ff007e24 */ /* 0x000fe2000f8e00ff */
[----:B------:R-:W-:Y:S04]  /*0260*/  BSSY.RECONVERGENT B0, `(.L_x_4) ;  /* 0x000000c000007945 */ /* 0x000fe80003800200 */
[C---:B------:R-:W-:Y:S02]  /*0270*/  ISETP.NE.OR P1, PT, R0.reuse, 0x1, !P4 ;  /* 0x000000010000780c */ /* 0x040fe40006725670 */
[----:B------:R-:W-:-:S11]  /*0280*/  ISETP.NE.OR P0, PT, R0, 0x3, !P4 ;  /* 0x000000030000780c */ /* 0x000fd60006705670 */
[----:B------:R-:W-:Y:S05]  /*0290*/  @P1 BRA `(.L_x_5) ;  /* 0x0000000000201947 */ /* 0x000fea0003800000 */
[----:B------:R-:W3:Y:S02]  /*02a0*/  LDCU.64 UR4, c[0x0][0x348] ;  /* 0x00006900ff0477ac */ /* 0x000ee40008000a00 */
[----:B---3--:R-:W-:Y:S02]  /*02b0*/  UIADD3 UR6, UP1, UPT, UR4, 0x80, URZ ;  /* 0x0000008004067890 */ /* 0x008fe4000ff3e0ff */
[----:B------:R-:W-:Y:S02]  /*02c0*/  UIADD3 UR4, UP0, UPT, UR4, 0x180, URZ ;  /* 0x0000018004047890 */ /* 0x000fe4000ff1e0ff */
[----:B------:R-:W-:Y:S02]  /*02d0*/  UIADD3.X UR7, UPT, UPT, URZ, UR5, URZ, UP1, !UPT ;  /* 0x00000005ff077290 */ /* 0x000fe40008ffe4ff */
[----:B------:R-:W-:-:S07]  /*02e0*/  UIADD3.X UR5, UPT, UPT, URZ, UR5, URZ, UP0, !UPT ;  /* 0x00000005ff057290 */ /* 0x000fce00087fe4ff */
[----:B------:R3:W-:Y:S02]  /*02f0*/  UTMACCTL.PF [UR6] ;  /* 0x00000000060079b9 */ /* 0x0007e40008040000 */
[----:B------:R3:W-:Y:S02]  /*0300*/  UTMACCTL.PF [UR4] ;  /* 0x00000000040079b9 */ /* 0x0007e40008040000 */
[----:B---3--:R-:W-:Y:S01]  /*0310*/  NOP ;  /* 0x0000000000007918 */ /* 0x008fe20000000000 */
.L_x_5:
[----:B------:R-:W-:Y:S05]  /*0320*/  BSYNC.RECONVERGENT B0 ;  /* 0x0000000000007941 */ /* 0x000fea0003800200 */
.L_x_4:
[----:B------:R-:W-:Y:S04]  /*0330*/  BSSY.RECONVERGENT B0, `(.L_x_6) ;  /* 0x000000a000007945 */ /* 0x000fe80003800200 */
        /* <DEDUP_REMOVED lines=9> */
.L_x_7:
[----:B------:R-:W-:Y:S05]  /*03d0*/  BSYNC.RECONVERGENT B0 ;  /* 0x0000000000007941 */ /* 0x000fea0003800200 */
.L_x_6:
[----:B------:R-:W3:Y:S01]  /*03e0*/  LDCU.64 UR4, c[0x0][0x888] ;  /* 0x00011100ff0477ac */ /* 0x000ee20008000a00 */
[----:B------:R-:W-:Y:S02]  /*03f0*/  UISETP.EQ.U32.AND UP1, UPT, UR8, URZ, UPT ;  /* 0x000000ff0800728c */ /* 0x000fe4000bf22070 */
[----:B------:R-:W-:Y:S02]  /*0400*/  UPLOP3.LUT UP3, UPT, UPT, UPT, UPT, 0x80, 0x8 ;  /* 0x000000000008789c */ /* 0x000fe40003f6f070 */
[----:B---3--:R-:W-:-:S04]  /*0410*/  UISETP.NE.U32.AND UP0, UPT, UR4, URZ, UPT ;  /* 0x000000ff0400728c */ /* 0x008fc8000bf05070 */
[----:B------:R-:W-:-:S04]  /*0420*/  UISETP.NE.AND.EX UP0, UPT, UR5, URZ, UPT, UP0 ;  /* 0x000000ff0500728c */ /* 0x000fc8000bf05300 */
[----:B------:R-:W-:-:S04]  /*0430*/  UISETP.EQ.OR.EX UP2, UPT, UR9, URZ, !UP0, UP1 ;  /* 0x000000ff0900728c */ /* 0x000fc8000c742710 */
[----:B------:R-:W-:-:S06]  /*0440*/  UP2UR UR4, UPR, URZ, 0x4 ;  /* 0x00000004ff047883 */ /* 0x000fcc0008000000 */
[----:B------:R-:W-:Y:S01]  /*0450*/  MOV R84, UR4 ;  /* 0x0000000400547c02 */ /* 0x000fe20008000f00 */
[----:B------:R-:W-:Y:S06]  /*0460*/  BRA.U !UP2, `(.L_x_8) ;  /* 0x000000010a207547 */ /* 0x000fec000b800000 */
[----:B------:R-:W-:Y:S01]  /*0470*/  UISETP.NE.U32.AND UP1, UPT, UR8, URZ, UPT ;  /* 0x000000ff0800728c */ /* 0x000fe2000bf25070 */
[----:B-----5:R-:W-:Y:S01]  /*0480*/  FSETP.NEU.AND P0, PT, R41, RZ, PT ;  /* 0x000000ff2900720b */ /* 0x020fe20003f0d000 */
[----:B------:R-:W-:Y:S02]  /*0490*/  USEL UR4, URZ, 0xffffffff, UP0 ;  /* 0xffffffffff047887 */ /* 0x000fe40008000000 */
[----:B------:R-:W-:-:S10]  /*04a0*/  UISETP.NE.AND.EX UP1, UPT, UR9, URZ, UPT, UP1 ;  /* 0x000000ff0900728c */ /* 0x000fd4000bf25310 */
[----:B------:R-:W-:Y:S01]  /*04b0*/  VOTEU.ANY UP0, P0 ;  /* 0x0000000000ff7886 */ /* 0x000fe20000000100 */
[----:B------:R-:W-:-:S04]  /*04c0*/  @!UP1 USEL UR4, URZ, 0xffffffff, UP0 ;  /* 0xffffffffff049887 */ /* 0x000fc80008000000 */
[----:B------:R-:W-:-:S04]  /*04d0*/  ULOP3.LUT UR4, UR4, 0x1, URZ, 0xc0, !UPT ;  /* 0x0000000104047892 */ /* 0x000fc8000f8ec0ff */
[----:B------:R-:W-:-:S11]  /*04e0*/  UISETP.NE.U32.AND UP3, UPT, UR4, 0x1, UPT ;  /* 0x000000010400788c */ /* 0x000fd6000bf65070 */
.L_x_8:
[----:B-1----:R-:W1:Y:S01]  /*04f0*/  SHFL.IDX PT, R2, R82, RZ, 0x1f ;  /* 0x00001fff52027589 */ /* 0x002e6200000e0000 */
[----:B------:R-:W-:-:S04]  /*0500*/  UISETP.NE.AND UP0, UPT, UR17, 0x2, UPT ;  /* 0x000000021100788c */ /* 0x000fc8000bf05270 */
[----:B------:R-:W-:Y:S01]  /*0510*/  USEL UR40, URZ, 0x1, UP0 ;  /* 0x00000001ff287887 */ /* 0x000fe20008000000 */
[----:B-1----:R-:W-:-:S13]  /*0520*/  ISETP.NE.AND P0, PT, R2, RZ, PT ;  /* 0x000000ff0200720c */ /* 0x002fda0003f05270 */
[----:B------:R-:W-:Y:S05]  /*0530*/  @P0 BRA `(.L_x_9) ;  /* 0x0000000000480947 */ /* 0x000fea0003800000 */
[----:B------:R-:W1:Y:S01]  /*0540*/  S2UR UR4, SR_CgaCtaId ;  /* 0x00000000000479c3 */ /* 0x000e620000008800 */
[----:B------:R-:W-:Y:S01]  /*0550*/  UMOV UR5, 0x400 ;  /* 0x0000040000057882 */ /* 0x000fe20000000000 */
[----:B------:R-:W-:Y:S01]  /*0560*/  UMOV UR8, 0x1 ;  /* 0x0000000100087882 */ /* 0x000fe20000000000 */
[----:B------:R-:W-:Y:S01]  /*0570*/  UMOV UR6, 0x3 ;  /* 0x0000000300067882 */ /* 0x000fe20000000000 */
[----:B------:R-:W-:-:S04]  /*0580*/  UIADD3 UR8, UPT, UPT, -UR8, 0x100000, URZ ;  /* 0x0010000008087890 */ /* 0x000fc8000fffe1ff */
[----:B------:R-:W-:Y:S02]  /*0590*/  USHF.L.U32 UR9, UR8, 0xb, URZ ;  /* 0x0000000b08097899 */ /* 0x000fe400080006ff */
[----:B------:R-:W-:Y:S02]  /*05a0*/  USHF.L.U32 UR8, UR8, 0x1, URZ ;  /* 0x0000000108087899 */ /* 0x000fe400080006ff */
[----:B------:R-:W-:-:S04]  /*05b0*/  UIADD3 UR6, UPT, UPT, -UR6, 0x100000, URZ ;  /* 0x0010000006067890 */ /* 0x000fc8000fffe1ff */
[----:B------:R-:W-:Y:S02]  /*05c0*/  USHF.L.U32 UR7, UR6, 0xb, URZ ;  /* 0x0000000b06077899 */ /* 0x000fe400080006ff */
[----:B------:R-:W-:Y:S01]  /*05d0*/  USHF.L.U32 UR6, UR6, 0x1, URZ ;  /* 0x0000000106067899 */ /* 0x000fe200080006ff */
[----:B------:R-:W-:Y:S01]  /*05e0*/  ELECT P0, URZ, PT ;  /* 0x0000000000ff782f */ /* 0x000fe20003800000 */
[----:B-1----:R-:W-:Y:S01]  /*05f0*/  ULEA UR4, UR4, UR5, 0x18 ;  /* 0x0000000504047291 */ /* 0x002fe2000f8ec0ff */
[----:B------:R-:W1:Y:S11]  /*0600*/  FENCE.VIEW.ASYNC.S ;  /* 0x00000000000073c6 */ /* 0x000e760000000000 */
[----:B-1----:R1:W3:Y:S01]  /*0610*/  SYNCS.EXCH.64 URZ, [UR4], UR8 ;  /* 0x0000000804ff75b2 */ /* 0x0022e20008000100 */
[----:B------:R1:W4:Y:S01]  /*0620*/  SYNCS.EXCH.64 URZ, [UR4+0x10], UR6 ;  /* 0x0000100604ff75b2 */ /* 0x0003220008000100 */
[----:B------:R1:W1:Y:S01]  /*0630*/  SYNCS.EXCH.64 URZ, [UR4+0x8], UR8 ;  /* 0x0000080804ff75b2 */ /* 0x0002620008000100 */
[----:B------:R1:W1:Y:S01]  /*0640*/  SYNCS.EXCH.64 URZ, [UR4+0x18], UR6 ;  /* 0x0000180604ff75b2 */ /* 0x0002620008000100 */
[----:B------:R-:W-:Y:S01]  /*0650*/  NOP ;  /* 0x0000000000007918 */ /* 0x000fe20000000000 */
.L_x_9:
[----:B------:R-:W2:Y:S01]  /*0660*/  SHFL.IDX PT, R2, R82, RZ, 0x1f ;  /* 0x00001fff52027589 */ /* 0x000ea200000e0000 */
[----:B------:R-:W-:Y:S01]  /*0670*/  NOP ;  /* 0x0000000000007918 */ /* 0x000fe20000000000 */
[----:B--2---:R-:W-:-:S13]  /*0680*/  ISETP.NE.AND P0, PT, R2, 0x1, PT ;  /* 0x000000010200780c */ /* 0x004fda0003f05270 */
[----:B------:R-:W-:Y:S05]  /*0690*/  @P0 BRA `(.L_x_10) ;  /* 0x0000000000580947 */ /* 0x000fea0003800000 */
[----:B-1----:R-:W1:Y:S01]  /*06a0*/  S2UR UR4, SR_CgaCtaId ;  /* 0x00000000000479c3 */ /* 0x002e620000008800 */
        /* <DEDUP_REMOVED lines=12> */
[----:B-1----:R2:W1:Y:S01]  /*0770*/  SYNCS.EXCH.64 URZ, [UR4+0x20], UR8 ;  /* 0x0000200804ff75b2 */ /* 0x0024620008000100 */
[----:B------:R2:W1:Y:S01]  /*0780*/  SYNCS.EXCH.64 URZ, [UR4+0x40], UR6 ;  /* 0x0000400604ff75b2 */ /* 0x0004620008000100 */
[----:B------:R2:W1:Y:S01]  /*0790*/  SYNCS.EXCH.64 URZ, [UR4+0x28], UR8 ;  /* 0x0000280804ff75b2 */ /* 0x0004620008000100 */
[----:B------:R2:W1:Y:S01]  /*07a0*/  SYNCS.EXCH.64 URZ, [UR4+0x48], UR6 ;  /* 0x0000480604ff75b2 */ /* 0x0004620008000100 */
[----:B------:R2:W1:Y:S01]  /*07b0*/  SYNCS.EXCH.64 URZ, [UR4+0x30], UR8 ;  /* 0x0000300804ff75b2 */ /* 0x0004620008000100 */
[----:B------:R2:W1:Y:S01]  /*07c0*/  SYNCS.EXCH.64 URZ, [UR4+0x50], UR6 ;  /* 0x0000500604ff75b2 */ /* 0x0004620008000100 */
[----:B------:R2:W1:Y:S01]  /*07d0*/  SYNCS.EXCH.64 URZ, [UR4+0x38], UR8 ;  /* 0x0000380804ff75b2 */ /* 0x0004620008000100 */
[----:B------:R2:W1:Y:S02]  /*07e0*/  SYNCS.EXCH.64 URZ, [UR4+0x58], UR6 ;  /* 0x0000580604ff75b2 */ /* 0x0004640008000100 */
[----:B--2---:R-:W-:Y:S01]  /*07f0*/  NOP ;  /* 0x0000000000007918 */ /* 0x004fe20000000000 */
.L_x_10:
[----:B------:R-:W2:Y:S01]  /*0800*/  SHFL.IDX PT, R2, R82, RZ, 0x1f ;  /* 0x00001fff52027589 */ /* 0x000ea200000e0000 */
[----:B------:R-:W-:Y:S01]  /*0810*/  NOP ;  /* 0x0000000000007918 */ /* 0x000fe20000000000 */
[----:B--2---:R-:W-:-:S13]  /*0820*/  ISETP.NE.AND P0, PT, R2, 0x3, PT ;  /* 0x000000030200780c */ /* 0x004fda0003f05270 */
[----:B------:R-:W-:Y:S05]  /*0830*/  @P0 BRA `(.L_x_11) ;  /* 0x0000000000300947 */ /* 0x000fea0003800000 */
[----:B-1----:R-:W1:Y:S01]  /*0840*/  S2UR UR4, SR_CgaCtaId ;  /* 0x00000000000479c3 */ /* 0x002e620000008800 */
[----:B------:R-:W-:Y:S01]  /*0850*/  UMOV UR6, 0x400 ;  /* 0x0000040000067882 */ /* 0x000fe20000000000 */
[----:B------:R-:W-:Y:S01]  /*0860*/  UMOV UR5, 0x20 ;  /* 0x0000002000057882 */ /* 0x000fe20000000000 */
[----:B------:R-:W-:Y:S01]  /*0870*/  ELECT P0, URZ, PT ;  /* 0x0000000000ff782f */ /* 0x000fe20003800000 */
[----:B-1----:R-:W-:Y:S02]  /*0880*/  ULEA UR6, UR4, UR6, 0x18 ;  /* 0x0000000604067291 */ /* 0x002fe4000f8ec0ff */
[----:B------:R-:W-:-:S04]  /*0890*/  UIADD3 UR4, UPT, UPT, -UR5, 0x100000, URZ ;  /* 0x0010000005047890 */ /* 0x000fc8000fffe1ff */
[----:B------:R-:W-:Y:S02]  /*08a0*/  USHF.L.U32 UR5, UR4, 0xb, URZ ;  /* 0x0000000b04057899 */ /* 0x000fe400080006ff */
[----:B------:R-:W-:Y:S01]  /*08b0*/  USHF.L.U32 UR4, UR4, 0x1, URZ ;  /* 0x0000000104047899 */ /* 0x000fe200080006ff */
[----:B------:R-:W1:Y:S11]  /*08c0*/  FENCE.VIEW.ASYNC.S ;  /* 0x00000000000073c6 */ /* 0x000e760000000000 */
[----:B-1----:R2:W1:Y:S01]  /*08d0*/  SYNCS.EXCH.64 URZ, [UR6+0x60], UR4 ;  /* 0x0000600406ff75b2 */ /* 0x0024620008000100 */
[----:B------:R2:W1:Y:S02]  /*08e0*/  SYNCS.EXCH.64 URZ, [UR6+0x68], UR4 ;  /* 0x0000680406ff75b2 */ /* 0x0004640008000100 */
[----:B--2---:R-:W-:Y:S01]  /*08f0*/  NOP ;  /* 0x0000000000007918 */ /* 0x004fe20000000000 */
.L_x_11:
[----:B------:R-:W2:Y:S01]  /*0900*/  SHFL.IDX PT, R2, R82, RZ, 0x1f ;  /* 0x00001fff52027589 */ /* 0x000ea200000e0000 */
[----:B------:R-:W-:Y:S01]  /*0910*/  NOP ;  /* 0x0000000000007918 */ /* 0x000fe20000000000 */
[----:B--2---:R-:W-:-:S13]  /*0920*/  ISETP.NE.AND P0, PT, R2, 0x4, PT ;  /* 0x000000040200780c */ /* 0x004fda0003f05270 */
[----:B------:R-:W-:Y:S05]  /*0930*/  @P0 BRA `(.L_x_12) ;  /* 0x00000000004c0947 */ /* 0x000fea0003800000 */
[----:B-1----:R-:W1:Y:S01]  /*0940*/  S2UR UR6, SR_CgaCtaId ;  /* 0x00000000000679c3 */ /* 0x002e620000008800 */
[----:B------:R-:W-:Y:S01]  /*0950*/  UMOV UR4, 0x3a0 ;  /* 0x000003a000047882 */ /* 0x000fe20000000000 */
[----:B------:R-:W-:Y:S01]  /*0960*/  UMOV UR5, 0x400 ;  /* 0x0000040000057882 */ /* 0x000fe20000000000 */
[----:B------:R-:W-:Y:S01]  /*0970*/  USEL UR4, UR4, 0x320, UP3 ;  /* 0x0000032004047887 */ /* 0x000fe20009800000 */
[----:B------:R-:W-:Y:S01]  /*0980*/  UMOV UR8, 0x1 ;  /* 0x0000000100087882 */ /* 0x000fe20000000000 */
[----:B------:R-:W-:Y:S01]  /*0990*/  ELECT P0, URZ, PT ;  /* 0x0000000000ff782f */ /* 0x000fe20003800000 */
[----:B------:R-:W-:-:S04]  /*09a0*/  UIADD3 UR8, UPT, UPT, -UR8, 0x100000, URZ ;  /* 0x0010000008087890 */ /* 0x000fc8000fffe1ff */
[----:B------:R-:W-:Y:S02]  /*09b0*/  USHF.L.U32 UR9, UR8, 0xb, URZ ;  /* 0x0000000b08097899 */ /* 0x000fe400080006ff */
[----:B------:R-:W-:Y:S02]  /*09c0*/  USHF.L.U32 UR8, UR8, 0x1, URZ ;  /* 0x0000000108087899 */ /* 0x000fe400080006ff */
[----:B-1----:R-:W-:Y:S02]  /*09d0*/  ULEA UR6, UR6, UR5, 0x18 ;  /* 0x0000000506067291 */ /* 0x002fe4000f8ec0ff */
[----:B------:R-:W-:-:S04]  /*09e0*/  UIADD3 UR4, UPT, UPT, -UR4, 0x100000, URZ ;  /* 0x0010000004047890 */ /* 0x000fc8000fffe1ff */
[----:B------:R-:W-:Y:S02]  /*09f0*/  USHF.L.U32 UR5, UR4, 0xb, URZ ;  /* 0x0000000b04057899 */ /* 0x000fe400080006ff */
[----:B------:R-:W-:Y:S01]  /*0a00*/  USHF.L.U32 UR4, UR4, 0x1, URZ ;  /* 0x0000000104047899 */ /* 0x000fe200080006ff */
[----:B------:R-:W1:Y:S03]  /*0a10*/  FENCE.VIEW.ASYNC.S ;  /* 0x00000000000073c6 */ /* 0x000e660000000000 */
[----:B-1----:R2:W1:Y:S08]  /*0a20*/  SYNCS.EXCH.64 URZ, [UR6+0x70], UR8 ;  /* 0x0000700806ff75b2 */ /* 0x0024700008000100 */
[----:B------:R2:W1:Y:S01]  /*0a30*/  SYNCS.EXCH.64 URZ, [UR6+0x80], UR4 ;  /* 0x0000800406ff75b2 */ /* 0x0004620008000100 */
[----:B------:R2:W1:Y:S01]  /*0a40*/  SYNCS.EXCH.64 URZ, [UR6+0x78], UR8 ;  /* 0x0000780806ff75b2 */ /* 0x0004620008000100 */
[----:B------:R2:W1:Y:S02]  /*0a50*/  SYNCS.EXCH.64 URZ, [UR6+0x88], UR4 ;  /* 0x0000880406ff75b2 */ /* 0x0004640008000100 */
[----:B--2---:R-:W-:Y:S01]  /*0a60*/  NOP ;  /* 0x0000000000007918 */ /* 0x004fe20000000000 */
.L_x_12:
        /* <DEDUP_REMOVED lines=26> */
.L_x_13:
[----:B------:R-:W2:Y:S01]  /*0c10*/  SHFL.IDX PT, R2, R82, RZ, 0x1f ;  /* 0x00001fff52027589 */ /* 0x000ea200000e0000 */
[----:B------:R-:W1:Y:S01]  /*0c20*/  S2UR UR52, SR_CgaCtaId ;  /* 0x00000000003479c3 */ /* 0x000e620000008800 */
[----:B------:R-:W-:Y:S01]  /*0c30*/  NOP ;  /* 0x0000000000007918 */ /* 0x000fe20000000000 */
[----:B--2---:R-:W-:-:S13]  /*0c40*/  ISETP.NE.AND P0, PT, R2, 0x3, PT ;  /* 0x000000030200780c */ /* 0x004fda0003f05270 */
[----:B-1----:R-:W-:Y:S05]  /*0c50*/  @P0 BRA `(.L_x_14) ;  /* 0x0000000000340947 */ /* 0x002fea0003800000 */
[----:B------:R-:W-:Y:S01]  /*0c60*/  UMOV UR4, 0x400 ;  /* 0x0000040000047882 */ /* 0x000fe20000000000 */
[----:B------:R-:W-:Y:S01]  /*0c70*/  UMOV UR6, 0x20 ;  /* 0x0000002000067882 */ /* 0x000fe20000000000 */
[----:B------:R-:W-:Y:S02]  /*0c80*/  ULEA UR4, UR52, UR4, 0x18 ;  /* 0x0000000434047291 */ /* 0x000fe4000f8ec0ff */
[----:B------:R-:W-:-:S04]  /*0c90*/  UIADD3 UR6, UPT, UPT, -UR6, 0x100000, URZ ;  /* 0x0010000006067890 */ /* 0x000fc8000fffe1ff */
[----:B------:R-:W-:Y:S02]  /*0ca0*/  USHF.L.U32 UR7, UR6, 0xb, URZ ;  /* 0x0000000b06077899 */ /* 0x000fe400080006ff */
[----:B------:R-:W-:Y:S01]  /*0cb0*/  USHF.L.U32 UR6, UR6, 0x1, URZ ;  /* 0x0000000106067899 */ /* 0x000fe200080006ff */
[----:B------:R-:W-:Y:S01]  /*0cc0*/  ELECT P0, URZ, PT ;  /* 0x0000000000ff782f */ /* 0x000fe20003800000 */
[----:B------:R-:W1:Y:S10]  /*0cd0*/  FENCE.VIEW.ASYNC.S ;  /* 0x00000000000073c6 */ /* 0x000e740000000000 */
[----:B-1----:R1:W2:Y:S01]  /*0ce0*/  SYNCS.EXCH.64 URZ, [UR4+0xd0], UR6 ;  /* 0x0000d00604ff75b2 */ /* 0x0022a20008000100 */
[----:B------:R1:W1:Y:S01]  /*0cf0*/  SYNCS.EXCH.64 URZ, [UR4+0xe0], UR6 ;  /* 0x0000e00604ff75b2 */ /* 0x0002620008000100 */
[----:B------:R1:W1:Y:S01]  /*0d00*/  SYNCS.EXCH.64 URZ, [UR4+0xd8], UR6 ;  /* 0x0000d80604ff75b2 */ /* 0x0002620008000100 */
[----:B------:R1:W1:Y:S01]  /*0d10*/  SYNCS.EXCH.64 URZ, [UR4+0xe8], UR6 ;  /* 0x0000e80604ff75b2 */ /* 0x0002620008000100 */
[----:B------:R-:W-:Y:S01]  /*0d20*/  NOP ;  /* 0x0000000000007918 */ /* 0x000fe20000000000 */
.L_x_14:
[----:B-1----:R-:W1:Y:S01]  /*0d30*/  LDCU UR4, c[0x0][0x36c] ;  /* 0x00006d80ff0477ac */ /* 0x002e620008000800 */
[----:B------:R-:W-:Y:S01]  /*0d40*/  ISETP.NE.OR P4, PT, R0, 0x2, !P4 ;  /* 0x000000020000780c */ /* 0x000fe20006785670 */
[----:B------:R-:W-:Y:S01]  /*0d50*/  NOP ;  /* 0x0000000000007918 */ /* 0x000fe20000000000 */
[----:B------:R-:W-:Y:S01]  /*0d60*/  LOP3.LUT R0, R93, 0x1f, RZ, 0xc0, !PT ;  /* 0x0000001f5d007812 */ /* 0x000fe200078ec0ff */
[----:B------:R-:W-:Y:S02]  /*0d70*/  UISETP.NE.AND UP4, UPT, UR17, URZ, UPT ;  /* 0x000000ff1100728c */ /* 0x000fe4000bf85270 */
[----:B-1----:R-:W-:-:S09]  /*0d80*/  UISETP.EQ.U32.AND UP5, UPT, UR4, 0x1, UPT ;  /* 0x000000010400788c */ /* 0x002fd2000bfa2070 */
[----:B------:R-:W-:Y:S05]  /*0d90*/  BRA.U !UP5, `(.L_x_15) ;  /* 0x000000010d087547 */ /* 0x000fea000b800000 */
[----:B--234-:R-:W-:Y:S01]  /*0da0*/  UCGABAR_ARV ;  /* 0x00000000000079c7 */ /* 0x01cfe20008000000 */
[----:B------:R-:W-:Y:S05]  /*0db0*/  BRA `(.L_x_16) ;  /* 0x0000000000047947 */ /* 0x000fea0003800000 */
.L_x_15:
[----:B--234-:R-:W-:Y:S01]  /*0dc0*/  NOP ;  /* 0x0000000000007918 */ /* 0x01cfe20000000000 */
.L_x_16:
[----:B------:R-:W1:Y:S01]  /*0dd0*/  S2UR UR20, SR_CTAID.Y ;  /* 0x00000000001479c3 */ /* 0x000e620000002600 */
[----:B------:R-:W-:-:S05]  /*0de0*/  CS2R.32 R83, SR_CgaSize ;  /* 0x0000000000537805 */ /* 0x000fca0000008a00 */
[----:B------:R-:W-:-:S05]  /*0df0*/  IMAD R83, R83, -0xa0, RZ ;  /* 0xffffff6053537824 */ /* 0x000fca00078e02ff */
[----:B------:R-:W-:-:S14]  /*0e00*/  R2UR UR4, R83 ;  /* 0x00000000530472ca */ /* 0x000fdc00000e0000 */
[----:B------:R-:W2:Y:S01]  /*0e10*/  LDCU UR4, c[0x0][UR4+0x2b4] ;  /* 0x00005680040477ac */ /* 0x000ea20008000800 */
[----:B------:R-:W-:-:S05]  /*0e20*/  CS2R.32 R83, SR_CgaSize ;  /* 0x0000000000537805 */ /* 0x000fca0000008a00 */
[----:B------:R-:W-:-:S05]  /*0e30*/  IMAD R83, R83, -0xa0, RZ ;  /* 0xffffff6053537824 */ /* 0x000fca00078e02ff */
[----:B------:R-:W-:-:S14]  /*0e40*/  R2UR UR5, R83 ;  /* 0x00000000530572ca */ /* 0x000fdc00000e0000 */
[----:B------:R-:W3:Y:S01]  /*0e50*/  LDCU UR5, c[0x0][UR5+0x2b0] ;  /* 0x00005600050577ac */ /* 0x000ee20008000800 */
[----:B------:R-:W4:Y:S01]  /*0e60*/  S2UR UR16, SR_CTAID.X ;  /* 0x00000000001079c3 */ /* 0x000f220000002500 */
[----:B------:R-:W-:-:S05]  /*0e70*/  CS2R.32 R83, SR_CgaSize ;  /* 0x0000000000537805 */ /* 0x000fca0000008a00 */
[----:B------:R-:W-:-:S05]  /*0e80*/  IMAD R83, R83, -0xa0, RZ ;  /* 0xffffff6053537824 */ /* 0x000fca00078e02ff */
[----:B------:R-:W-:-:S14]  /*0e90*/  R2UR UR7, R83 ;  /* 0x00000000530772ca */ /* 0x000fdc00000e0000 */
[----:B------:R-:W3:Y:S01]  /*0ea0*/  LDCU UR7, c[0x0][UR7+0x2a4] ;  /* 0x00005480070777ac */ /* 0x000ee20008000800 */
[----:B------:R-:W-:-:S05]  /*0eb0*/  CS2R.32 R83, SR_CgaSize ;  /* 0x0000000000537805 */ /* 0x000fca0000008a00 */
[----:B------:R-:W-:-:S05]  /*0ec0*/  IMAD R83, R83, -0xa0, RZ ;  /* 0xffffff6053537824 */ /* 0x000fca00078e02ff */
[----:B------:R-:W-:-:S14]  /*0ed0*/  R2UR UR63, R83 ;  /* 0x00000000533f72ca */ /* 0x000fdc00000e0000 */
[----:B------:R-:W3:Y:S01]  /*0ee0*/  LDCU UR63, c[0x0][UR63+0x2a0] ;  /* 0x000054003f3f77ac */ /* 0x000ee20008000800 */
[----:B------:R-:W-:Y:S02]  /*0ef0*/  ULOP3.LUT UR55, UR52, 0x1, URZ, 0xc0, !UPT ;  /* 0x0000000134377892 */ /* 0x000fe4000f8ec0ff */
[----:B------:R-:W-:Y:S02]  /*0f00*/  USHF.R.U32.HI UR26, URZ, 0x1, UR52 ;  /* 0x00000001ff1a7899 */ /* 0x000fe40008011634 */
[----:B------:R-:W-:Y:S02]  /*0f10*/  UISETP.GT.U32.AND UP1, UPT, UR55, 0xffff, UPT ;  /* 0x0000ffff3700788c */ /* 0x000fe4000bf24070 */
[----:B------:R-:W-:Y:S01]  /*0f20*/  USHF.L.U32 UR38, UR52, 0xa, URZ ;  /* 0x0000000a34267899 */ /* 0x000fe200080006ff */
[----:B-1----:R-:W-:Y:S01]  /*0f30*/  I2FP.F32.U32 R2, UR20 ;  /* 0x0000001400027c45 */ /* 0x002fe20008201000 */
[----:B------:R-:W1:Y:S04]  /*0f40*/  LDCU UR21, c[0x0][0xb24] ;  /* 0x00016480ff1577ac */ /* 0x000e680008000800 */
[----:B--2---:R-:W-:Y:S01]  /*0f50*/  FMUL R2, R2, UR4 ;  /* 0x0000000402027c20 */ /* 0x004fe20008400000 */
[----:B------:R-:W-:Y:S01]  /*0f60*/  ULOP3.LUT UR4, UR52, 0x2, URZ, 0xc0, !UPT ;  /* 0x0000000234047892 */ /* 0x000fe2000f8ec0ff */
[----:B----4-:R-:W-:Y:S01]  /*0f70*/  I2FP.F32.U32 R3, UR16 ;  /* 0x0000001000037c45 */ /* 0x010fe20008201000 */
[----:B------:R-:W2:Y:S03]  /*0f80*/  LDCU UR42, c[0x0][0xb24] ;  /* 0x00016480ff2a77ac */ /* 0x000ea60008000800 */
[----:B------:R-:W4:Y:S01]  /*0f90*/  F2I.U32.TRUNC.NTZ R2, R2 ;  /* 0x0000000200027305 */ /* 0x000f22000020f000 */
[----:B---3--:R-:W-:Y:S01]  /*0fa0*/  FMUL R3, R3, UR5 ;  /* 0x0000000503037c20 */ /* 0x008fe20008400000 */
[----:B------:R-:W-:Y:S01]  /*0fb0*/  UISETP.GT.U32.AND UP0, UPT, UR4, 0xffff, UPT ;  /* 0x0000ffff0400788c */ /* 0x000fe2000bf04070 */
[----:B------:R-:W3:Y:S05]  /*0fc0*/  LDCU UR28, c[0x0][0xb30] ;  /* 0x00016600ff1c77ac */ /* 0x000eea0008000800 */
[----:B------:R-:W1:Y:S01]  /*0fd0*/  F2I.U32.TRUNC.NTZ R3, R3 ;  /* 0x0000000300037305 */ /* 0x000e62000020f000 */
[----:B------:R-:W-:-:S02]  /*0fe0*/  USEL UR30, UR4, 0xffff, !UP0 ;  /* 0x0000ffff041e7887 */ /* 0x000fc4000c000000 */
[----:B------:R-:W-:Y:S01]  /*0ff0*/  USHF.L.U32 UR37, UR52, 0xd, URZ ;  /* 0x0000000d34257899 */ /* 0x000fe200080006ff */
[----:B------:R-:W-:Y:S01]  /*1000*/  UMOV UR32, 0x5 ;  /* 0x0000000500207882 */ /* 0x000fe20000000000 */
[----:B------:R-:W-:Y:S01]  /*1010*/  USEL UR31, UR55, 0xffff, !UP1 ;  /* 0x0000ffff371f7887 */ /* 0x000fe2000c800000 */
[----:B----4-:R-:W-:Y:S02]  /*1020*/  R2UR UR6, R2 ;  /* 0x00000000020672ca */ /* 0x010fe400000e0000 */
[----:B------:R-:W-:Y:S02]  /*1030*/  PRMT R2, RZ, 0x7610, R2 ;  /* 0x00007610ff027816 */ /* 0x000fe40000000002 */
[----:B-1----:R-:W-:-:S09]  /*1040*/  R2UR UR5, R3 ;  /* 0x00000000030572ca */ /* 0x002fd200000e0000 */
[----:B------:R-:W-:-:S04]  /*1050*/  UIADD3 UR4, UPT, UPT, -UR6, URZ, URZ ;  /* 0x000000ff06047290 */ /* 0x000fc8000fffe1ff */
[----:B------:R-:W-:Y:S02]  /*1060*/  UIMAD UR4, UR7, UR4, UR20 ;  /* 0x00000004070472a4 */ /* 0x000fe4000f8e0214 */
[----:B------:R-:W-:-:S04]  /*1070*/  UIADD3 UR5, UPT, UPT, -UR5, URZ, URZ ;  /* 0x000000ff05057290 */ /* 0x000fc8000fffe1ff */
[----:B------:R-:W-:Y:S01]  /*1080*/  IMAD.U32 R83, RZ, RZ, UR4 ;  /* 0x00000004ff537e24 */ /* 0x000fe2000f8e00ff */
[----:B------:R-:W-:Y:S01]  /*1090*/  UIMAD UR63, UR63, UR5, UR16 ;  /* 0x000000053f3f72a4 */ /* 0x000fe2000f8e0210 */
[----:B--23--:R-:W-:Y:S11]  /*10a0*/  BRA.U UP4, `(.L_x_17) ;  /* 0x0000000104407547 */ /* 0x00cff6000b800000 */
[----:B------:R-:W-:-:S13]  /*10b0*/  R2UR UR4, R83 ;  /* 0x00000000530472ca */ /* 0x000fda00000e0000 */
[----:B------:R-:W-:Y:S02]  /*10c0*/  UISETP.NE.AND UP0, UPT, UR4, URZ, UPT ;  /* 0x000000ff0400728c */ /* 0x000fe4000bf05270 */
[----:B------:R-:W-:Y:S02]  /*10d0*/  UISETP.NE.AND UP1, UPT, UR4, 0x1, UPT ;  /* 0x000000010400788c */ /* 0x000fe4000bf25270 */
[----:B------:R-:W-:Y:S02]  /*10e0*/  UISETP.NE.AND UP2, UPT, UR63, URZ, UP0 ;  /* 0x000000ff3f00728c */ /* 0x000fe40008745270 */
[----:B------:R-:W-:Y:S02]  /*10f0*/  USEL UR4, URZ, 0x2, UP0 ;  /* 0x00000002ff047887 */ /* 0x000fe40008000000 */
[----:B------:R-:W-:Y:S02]  /*1100*/  USEL UR8, URZ, 0x1, UP2 ;  /* 0x00000001ff087887 */ /* 0x000fe40009000000 */
[----:B------:R-:W-:-:S02]  /*1110*/  UISETP.NE.AND UP2, UPT, UR63, URZ, UPT ;  /* 0x000000ff3f00728c */ /* 0x000fc4000bf45270 */
[----:B------:R-:W-:Y:S02]  /*1120*/  USEL UR5, URZ, 0x4, UP1 ;  /* 0x00000004ff057887 */ /* 0x000fe40008800000 */
[----:B------:R-:W-:Y:S02]  /*1130*/  UISETP.NE.AND UP0, UPT, UR63, 0x1, UPT ;  /* 0x000000013f00788c */ /* 0x000fe4000bf05270 */
[----:B------:R-:W-:Y:S02]  /*1140*/  USEL UR6, URZ, 0x8, UP1 ;  /* 0x00000008ff067887 */ /* 0x000fe40008800000 */
[----:B------:R-:W-:Y:S02]  /*1150*/  USEL UR7, UR5, 0x4, UP2 ;  /* 0x0000000405077887 */ /* 0x000fe40009000000 */
[----:B------:R-:W-:Y:S02]  /*1160*/  USEL UR4, UR4, 0x2, UP0 ;  /* 0x0000000204047887 */ /* 0x000fe40008000000 */
[----:B------:R-:W-:-:S02]  /*1170*/  USEL UR5, UR6, 0x8, UP0 ;  /* 0x0000000806057887 */ /* 0x000fc40008000000 */
[----:B------:R-:W-:-:S04]  /*1180*/  UIADD3 UR4, UPT, UPT, UR4, UR7, UR8 ;  /* 0x0000000704047290 */ /* 0x000fc8000fffe008 */
[----:B------:R-:W-:-:S06]  /*1190*/  UIADD3 UR4, UPT, UPT, UR4, UR5, URZ ;  /* 0x0000000504047290 */ /* 0x000fcc000fffe0ff */
[----:B------:R-:W-:-:S07]  /*11a0*/  MOV R2, UR4 ;  /* 0x0000000400027c02 */ /* 0x000fce0008000f00 */
.L_x_17:
[----:B------:R-:W1:Y:S01]  /*11b0*/  S2UR UR36, SR_CTAID.Z ;  /* 0x00000000002479c3 */ /* 0x000e620000002700 */
[----:B------:R-:W-:Y:S01]  /*11c0*/  UISETP.GE.AND UP0, UPT, UR21, 0x1, UPT ;  /* 0x000000011500788c */ /* 0x000fe2000bf06270 */
[----:B------:R-:W-:-:S08]  /*11d0*/  UMOV UR29, 0x3 ;  /* 0x00000003001d7882 */ /* 0x000fd00000000000 */
[----:B------:R-:W-:Y:S05]  /*11e0*/  BRA.U !UP0, `(.L_x_18) ;  /* 0x0000000108d47547 */ /* 0x000fea000b800000 */
[----:B------:R-:W2:Y:S01]  /*11f0*/  LDCU.128 UR12, c[0x0][0xb10] ;  /* 0x00016200ff0c77ac */ /* 0x000ea20008000c00 */
[----:B------:R-:W3:Y:S01]  /*1200*/  LDCU UR6, c[0x0][0x370] ;  /* 0x00006e00ff0677ac */ /* 0x000ee20008000800 */
[----:B------:R-:W4:Y:S01]  /*1210*/  LDCU UR5, c[0x0][0x374] ;  /* 0x00006e80ff0577ac */ /* 0x000f220008000800 */
[----:B------:R-:W1:Y:S01]  /*1220*/  LDCU UR27, c[0x0][0xb0c] ;  /* 0x00016180ff1b77ac */ /* 0x000e620008000800 */
[----:B------:R-:W1:Y:S01]  /*1230*/  LDCU UR4, c[0x0][0xb20] ;  /* 0x00016400ff0477ac */ /* 0x000e620008000800 */
[----:B------:R-:W1:Y:S01]  /*1240*/  LDCU.64 UR8, c[0x0][0xb28] ;  /* 0x00016500ff0877ac */ /* 0x000e620008000a00 */
[----:B--2---:R-:W-:Y:S02]  /*1250*/  UISETP.NE.AND UP0, UPT, UR14, 0x1, UPT ;  /* 0x000000010e00788c */ /* 0x004fe4000bf05270 */
[----:B----4-:R-:W-:Y:S02]  /*1260*/  UIMAD.WIDE.U32 UR10, UR5, UR15, URZ ;  /* 0x0000000f050a72a5 */ /* 0x010fe4000f8e00ff */
[----:B---3--:R-:W-:-:S02]  /*1270*/  UIMAD.WIDE.U32 UR22, UR6, UR12, URZ ;  /* 0x0000000c061672a5 */ /* 0x008fc4000f8e00ff */
[----:B-1----:R-:W-:Y:S02]  /*1280*/  UISETP.NE.AND UP1, UPT, UR27, 0x1, UPT ;  /* 0x000000011b00788c */ /* 0x002fe4000bf25270 */
[----:B------:R-:W-:Y:S01]  /*1290*/  UISETP.NE.AND UP2, UPT, UR21, 0x1, UPT ;  /* 0x000000011500788c */ /* 0x000fe2000bf45270 */
[----:B------:R-:W-:Y:S02]  /*12a0*/  UMOV UR10, UR11 ;  /* 0x0000000b000a7c82 */ /* 0x000fe40008000000 */
[----:B------:R-:W-:Y:S01]  /*12b0*/  UMOV UR22, UR23 ;  /* 0x0000001700167c82 */ /* 0x000fe20008000000 */
[----:B------:R-:W-:Y:S02]  /*12c0*/  @UP0 USHF.R.U32.HI UR5, URZ, UR4, UR10 ;  /* 0x00000004ff050299 */ /* 0x000fe4000801160a */
[----:B------:R-:W-:Y:S02]  /*12d0*/  UIMAD.WIDE.U32 UR24, UR20, UR15, URZ ;  /* 0x0000000f141872a5 */ /* 0x000fe4000f8e00ff */
[----:B------:R-:W-:-:S02]  /*12e0*/  UIMAD.WIDE.U32 UR10, UR5, UR8, URZ ;  /* 0x00000008050a72a5 */ /* 0x000fc4000f8e00ff */
[----:B------:R-:W-:Y:S02]  /*12f0*/  @UP1 USHF.R.U32.HI UR6, URZ, UR13, UR22 ;  /* 0x0000000dff061299 */ /* 0x000fe40008011616 */
[----:B------:R-:W-:Y:S02]  /*1300*/  UIMAD.WIDE.U32 UR18, UR16, UR12, URZ ;  /* 0x0000000c101272a5 */ /* 0x000fe4000f8e00ff */
[----:B------:R-:W-:Y:S01]  /*1310*/  UIMAD.WIDE.U32 UR22, UR6, UR8, URZ ;  /* 0x00000008061672a5 */ /* 0x000fe2000f8e00ff */
[----:B------:R-:W-:Y:S01]  /*1320*/  UMOV UR24, UR25 ;  /* 0x0000001900187c82 */ /* 0x000fe20008000000 */
[----:B------:R-:W-:Y:S01]  /*1330*/  UMOV UR10, UR11 ;  /* 0x0000000b000a7c82 */ /* 0x000fe20008000000 */
[----:B------:R-:W-:Y:S02]  /*1340*/  USHF.R.U32.HI UR24, URZ, UR4, UR24 ;  /* 0x00000004ff187299 */ /* 0x000fe40008011618 */
[----:B------:R-:W-:Y:S02]  /*1350*/  @UP2 USHF.R.U32.HI UR5, URZ, UR9, UR10 ;  /* 0x00000009ff052299 */ /* 0x000fe4000801160a */
[----:B------:R-:W-:Y:S01]  /*1360*/  UMOV UR7, UR23 ;  /* 0x0000001700077c82 */ /* 0x000fe20008000000 */
[----:B------:R-:W-:Y:S01]  /*1370*/  UMOV UR18, UR19 ;  /* 0x0000001300127c82 */ /* 0x000fe20008000000 */
[----:B------:R-:W-:-:S02]  /*1380*/  @UP2 USHF.R.U32.HI UR6, URZ, UR9, UR7 ;  /* 0x00000009ff062299 */ /* 0x000fc40008011607 */
[----:B------:R-:W-:Y:S02]  /*1390*/  USHF.R.U32.HI UR13, URZ, UR13, UR18 ;  /* 0x0000000dff0d7299 */ /* 0x000fe40008011612 */
[----:B------:R-:W-:Y:S02]  /*13a0*/  USEL UR4, UR20, UR24, !UP0 ;  /* 0x0000001814047287 */ /* 0x000fe4000c000000 */
[----:B------:R-:W-:Y:S02]  /*13b0*/  UIMAD UR7, UR5, UR21, URZ ;  /* 0x00000015050772a4 */ /* 0x000fe4000f8e02ff */
[----:B------:R-:W-:Y:S02]  /*13c0*/  USEL UR5, UR16, UR13, !UP1 ;  /* 0x0000000d10057287 */ /* 0x000fe4000c800000 */
[----:B------:R-:W-:Y:S02]  /*13d0*/  UIMAD UR12, UR6, UR21, URZ ;  /* 0x00000015060c72a4 */ /* 0x000fe4000f8e02ff */
[----:B------:R-:W-:-:S02]  /*13e0*/  UISETP.GE.AND UP0, UPT, UR4, UR7, UPT ;  /* 0x000000070400728c */ /* 0x000fc4000bf06270 */
[----:B------:R-:W-:Y:S02]  /*13f0*/  UIMAD.WIDE.U32 UR10, UR4, UR8, URZ ;  /* 0x00000008040a72a5 */ /* 0x000fe4000f8e00ff */
[----:B------:R-:W-:Y:S02]  /*1400*/  UISETP.GE.OR UP0, UPT, UR5, UR12, UP0 ;  /* 0x0000000c0500728c */ /* 0x000fe40008706670 */
[----:B------:R-:W-:Y:S02]  /*1410*/  UIMAD.WIDE.U32 UR12, UR5, UR8, URZ ;  /* 0x00000008050c72a5 */ /* 0x000fe4000f8e00ff */
[----:B------:R-:W-:Y:S01]  /*1420*/  UIADD3 UR10, UPT, UPT, -UR4, URZ, URZ ;  /* 0x000000ff040a7290 */ /* 0x000fe2000fffe1ff */
[----:B------:R-:W-:Y:S01]  /*1430*/  UMOV UR8, UR11 ;  /* 0x0000000b00087c82 */ /* 0x000fe20008000000 */
[----:B------:R-:W-:Y:S02]  /*1440*/  UIADD3 UR11, UPT, UPT, -UR5, URZ, URZ ;  /* 0x000000ff050b7290 */ /* 0x000fe4000fffe1ff */
[----:B------:R-:W-:-:S03]  /*1450*/  USHF.R.U32.HI UR8, URZ, UR9, UR8 ;  /* 0x00000009ff087299 */ /* 0x000fc60008011608 */
[----:B------:R-:W-:Y:S01]  /*1460*/  @!UP0 UMOV UR7, UR13 ;  /* 0x0000000d00078c82 */ /* 0x000fe20008000000 */
[----:B------:R-:W-:Y:S02]  /*1470*/  UIMAD UR20, UR14, UR10, UR20 ;  /* 0x0000000a0e1472a4 */ /* 0x000fe4000f8e0214 */
[----:B------:R-:W-:Y:S02]  /*1480*/  USEL UR8, UR4, UR8, !UP2 ;  /* 0x0000000804087287 */ /* 0x000fe4000d000000 */
[----:B------:R-:W-:Y:S02]  /*1490*/  @!UP0 USHF.R.U32.HI UR7, URZ, UR9, UR7 ;  /* 0x00000009ff078299 */ /* 0x000fe40008011607 */
[----:B------:R-:W-:Y:S02]  /*14a0*/  UIADD3 UR9, UPT, UPT, -UR8, URZ, URZ ;  /* 0x000000ff08097290 */ /* 0x000fe4000fffe1ff */
[----:B------:R-:W-:Y:S02]  /*14b0*/  @!UP0 USEL UR7, UR5, UR7, !UP2 ;  /* 0x0000000705078287 */ /* 0x000fe4000d000000 */
[----:B------:R-:W-:-:S02]  /*14c0*/  UIMAD UR9, UR21, UR9, UR4 ;  /* 0x00000009150972a4 */ /* 0x000fc4000f8e0204 */
[----:B------:R-:W-:Y:S02]  /*14d0*/  @!UP0 UIADD3 UR8, UPT, UPT, UR8, -UR7, URZ ;  /* 0x8000000708088290 */ /* 0x000fe4000fffe0ff */
[----:B------:R-:W-:Y:S02]  /*14e0*/  @!UP0 UIMAD UR6, UR9, UR6, UR7 ;  /* 0x00000006090682a4 */ /* 0x000fe4000f8e0207 */
[----:B------:R-:W-:Y:S02]  /*14f0*/  @!UP0 UIMAD UR4, UR8, UR21, UR5 ;  /* 0x00000015080482a4 */ /* 0x000fe4000f8e0205 */
[----:B------:R-:W-:Y:S02]  /*1500*/  UIMAD UR16, UR27, UR11, UR16 ;  /* 0x0000000b1b1072a4 */ /* 0x000fe4000f8e0210 */
[----:B------:R-:W-:Y:S01]  /*1510*/  UIMAD UR20, UR4, UR14, UR20 ;  /* 0x0000000e041472a4 */ /* 0x000fe2000f8e0214 */
[----:B------:R-:W-:Y:S02]  /*1520*/  @!UP0 UMOV UR5, UR6 ;  /* 0x0000000600058c82 */ /* 0x000fe40008000000 */
[----:B------:R-:W-:-:S12]  /*1530*/  UIMAD UR16, UR5, UR27, UR16 ;  /* 0x0000001b051072a4 */ /* 0x000fd8000f8e0210 */
.L_x_18:
[----:B------:R-:W-:Y:S02]  /*1540*/  UISETP.NE.AND UP1, UPT, UR28, 0x1, UPT ;  /* 0x000000011c00788c */ /* 0x000fe4000bf25270 */
[----:B------:R-:W-:Y:S02]  /*1550*/  ULOP3.LUT UR31, UR31, 0xffff, URZ, 0xc0, !UPT ;  /* 0x0000ffff1f1f7892 */ /* 0x000fe4000f8ec0ff */
[----:B------:R-:W-:Y:S02]  /*1560*/  ULOP3.LUT UR30, UR30, 0xffff, URZ, 0xc0, !UPT ;  /* 0x0000ffff1e1e7892 */ /* 0x000fe4000f8ec0ff */
[----:B------:R-:W-:Y:S02]  /*1570*/  UISETP.NE.AND UP0, UPT, UR17, 0x2, UPT ;  /* 0x000000021100788c */ /* 0x000fe4000bf05270 */
[----:B------:R-:W-:Y:S02]  /*1580*/  ULOP3.LUT UR38, UR38, 0x800, URZ, 0xc0, !UPT ;  /* 0x0000080026267892 */ /* 0x000fe4000f8ec0ff */
[----:B------:R-:W-:-:S02]  /*1590*/  ULOP3.LUT UR37, UR37, 0x2000, URZ, 0xc0, !UPT ;  /* 0x0000200025257892 */ /* 0x000fc4000f8ec0ff */
[----:B------:R-:W-:Y:S02]  /*15a0*/  USHF.L.U32 UR31, UR32, UR31, URZ ;  /* 0x0000001f201f7299 */ /* 0x000fe400080006ff */
[----:B------:R-:W-:Y:S01]  /*15b0*/  USHF.L.U32 UR30, UR29, UR30, URZ ;  /* 0x0000001e1d1e7299 */ /* 0x000fe200080006ff */
[----:B------:R-:W-:Y:S11]  /*15c0*/  BRA.U UP1, `(.L_x_19) ;  /* 0x0000000101447547 */ /* 0x000ff6000b800000 */
[----:B------:R-:W2:Y:S01]  /*15d0*/  LDCU.128 UR8, c[0x0][0xb10] ;  /* 0x00016200ff0877ac */ /* 0x000ea20008000c00 */
[----:B------:R-:W3:Y:S01]  /*15e0*/  LDCU UR12, c[0x0][0xb0c] ;  /* 0x00016180ff0c77ac */ /* 0x000ee20008000800 */
[----:B------:R-:W4:Y:S01]  /*15f0*/  LDCU UR13, c[0x0][0xb20] ;  /* 0x00016400ff0d77ac */ /* 0x000f220008000800 */
[----:B--2---:R-:W-:Y:S02]  /*1600*/  UIMAD.WIDE.U32 UR6, UR16, UR8, URZ ;  /* 0x00000008100672a5 */ /* 0x004fe4000f8e00ff */
[----:B------:R-:W-:Y:S02]  /*1610*/  UIMAD.WIDE.U32 UR4, UR20, UR11, URZ ;  /* 0x0000000b140472a5 */ /* 0x000fe4000f8e00ff */
[----:B---3--:R-:W-:Y:S02]  /*1620*/  UISETP.NE.AND UP2, UPT, UR12, 0x1, UPT ;  /* 0x000000010c00788c */ /* 0x008fe4000bf45270 */
[----:B------:R-:W-:Y:S01]  /*1630*/  UISETP.NE.AND UP1, UPT, UR10, 0x1, UPT ;  /* 0x000000010a00788c */ /* 0x000fe2000bf25270 */
[----:B------:R-:W-:-:S02]  /*1640*/  UMOV UR6, UR7 ;  /* 0x0000000700067c82 */ /* 0x000fc40008000000 */
[----:B------:R-:W-:Y:S01]  /*1650*/  UMOV UR4, UR5 ;  /* 0x0000000500047c82 */ /* 0x000fe20008000000 */
[----:B------:R-:W-:Y:S02]  /*1660*/  USHF.R.U32.HI UR9, URZ, UR9, UR6 ;  /* 0x00000009ff097299 */ /* 0x000fe40008011606 */
[----:B----4-:R-:W-:Y:S02]  /*1670*/  USHF.R.U32.HI UR4, URZ, UR13, UR4 ;  /* 0x0000000dff047299 */ /* 0x010fe40008011604 */
[----:B------:R-:W-:Y:S02]  /*1680*/  USEL UR5, UR16, UR9, !UP2 ;  /* 0x0000000910057287 */ /* 0x000fe4000d000000 */
[----:B------:R-:W-:-:S04]  /*1690*/  USEL UR4, UR20, UR4, !UP1 ;  /* 0x0000000414047287 */ /* 0x000fc8000c800000 */
[----:B------:R-:W-:Y:S02]  /*16a0*/  UIADD3 UR6, UPT, UPT, UR5, -UR4, URZ ;  /* 0x8000000405067290 */ /* 0x000fe4000fffe0ff */
[----:B------:R-:W-:Y:S02]  /*16b0*/  UIADD3 UR4, UPT, UPT, -UR5, UR4, URZ ;  /* 0x0000000405047290 */ /* 0x000fe4000fffe1ff */
[----:B------:R-:W-:Y:S02]  /*16c0*/  UIMAD UR20, UR6, UR10, UR20 ;  /* 0x0000000a061472a4 */ /* 0x000fe4000f8e0214 */
[----:B------:R-:W-:-:S12]  /*16d0*/  UIMAD UR16, UR4, UR12, UR16 ;  /* 0x0000000c041072a4 */ /* 0x000fd8000f8e0210 */
.L_x_19:
[----:B------:R-:W-:Y:S05]  /*16e0*/  BRA.U !UP5, `(.L_x_20) ;  /* 0x000000010d0c7547 */ /* 0x000fea000b800000 */
[----:B------:R-:W-:Y:S01]  /*16f0*/  UCGABAR_WAIT ;  /* 0x0000000000007dc7 */ /* 0x000fe20008000000 */
[----:B------:R-:W-:Y:S01]  /*1700*/  CCTL.IVALL ;  /* 0x00000000ff00798f */ /* 0x000fe20002000000 */
[----:B------:R-:W-:Y:S05]  /*1710*/  BRA `(.L_x_21) ;  /* 0x0000000000047947 */ /* 0x000fea0003800000 */
.L_x_20:
[----:B------:R-:W-:Y:S06]  /*1720*/  BAR.SYNC.DEFER_BLOCKING 0x0 ;  /* 0x0000000000007b1d */ /* 0x000fec0000010000 */
.L_x_21:
[----:B------:R-:W-:Y:S05]  /*1730*/  BRA.U UP0, `(.L_x_22) ;  /* 0x0000001500187547 */ /* 0x000fea000b800000 */
[----:B------:R-:W2:Y:S01]  /*1740*/  LDCU UR6, c[0x0][0x38c] ;  /* 0x00007180ff0677ac */ /* 0x000ea20008000800 */
[----:B------:R-:W-:Y:S01]  /*1750*/  PLOP3.LUT P2, PT, PT, PT, UP3, 0x80, 0x8 ;  /* 0x000000000008781c */ /* 0x000fe20003f4f038 */
[----:B------:R-:W-:Y:S01]  /*1760*/  IMAD.MOV.U32 R12, RZ, RZ, 0x1 ;  /* 0x00000001ff0c7424 */ /* 0x000fe200078e00ff */
[----:B------:R-:W-:Y:S01]  /*1770*/  ISETP.EQ.OR P3, PT, R0, RZ, P4 ;  /* 0x000000ff0000720c */ /* 0x000fe20002762670 */
[----:B------:R-:W-:Y:S01]  /*1780*/  UISETP.NE.AND UP1, UPT, UR17, URZ, UPT ;  /* 0x000000ff1100728c */ /* 0x000fe2000bf25270 */
[----:B------:R-:W-:Y:S02]  /*1790*/  PLOP3.LUT P2, PT, P2, PT, PT, 0x8, 0x80 ;  /* 0x000000000080781c */ /* 0x000fe4000174e170 */
[----:B------:R-:W-:Y:S01]  /*17a0*/  CS2R R10, SRZ ;  /* 0x00000000000a7805 */ /* 0x000fe2000001ff00 */
[----:B------:R-:W-:Y:S01]  /*17b0*/  IMAD.MOV.U32 R9, RZ, RZ, RZ ;  /* 0x000000ffff097224 */ /* 0x000fe200078e00ff */
[----:B------:R-:W3:Y:S01]  /*17c0*/  LDCU UR49, c[0x0][0x370] ;  /* 0x00006e00ff3177ac */ /* 0x000ee20008000800 */
[----:B------:R-:W-:Y:S01]  /*17d0*/  IMAD.MOV.U32 R8, RZ, RZ, 0x1 ;  /* 0x00000001ff087424 */ /* 0x000fe200078e00ff */
[----:B------:R-:W4:Y:S01]  /*17e0*/  LDCU.64 UR46, c[0x0][0x348] ;  /* 0x00006900ff2e77ac */ /* 0x000f220008000a00 */
[----:B------:R-:W1:Y:S01]  /*17f0*/  LDCU UR48, c[0x0][0x374] ;  /* 0x00006e80ff3077ac */ /* 0x000e620008000800 */
[----:B--2---:R-:W-:-:S02]  /*1800*/  UIADD3 UR5, UPT, UPT, UR6, 0x7f, URZ ;  /* 0x0000007f06057890 */ /* 0x004fc4000fffe0ff */
[----:B------:R-:W-:Y:S02]  /*1810*/  UIADD3 UR56, UPT, UPT, UR6, 0xfe, URZ ;  /* 0x000000fe06387890 */ /* 0x000fe4000fffe0ff */
[----:B------:R-:W-:Y:S02]  /*1820*/  USHF.R.S32.HI UR4, URZ, 0x1f, UR5 ;  /* 0x0000001fff047899 */ /* 0x000fe40008011405 */
[----:B------:R-:W-:Y:S02]  /*1830*/  USEL UR40, UR40, 0x2, UP1 ;  /* 0x0000000228287887 */ /* 0x000fe40008800000 */
[----:B------:R-:W-:Y:S02]  /*1840*/  ULEA.HI UR4, UR4, UR5, URZ, 0x7 ;  /* 0x0000000504047291 */ /* 0x000fe4000f8f38ff */
[----:B------:R-:W-:Y:S02]  /*1850*/  USHF.L.U32 UR5, UR26, 0x5, URZ ;  /* 0x000000051a057899 */ /* 0x000fe400080006ff */
[----:B------:R-:W-:-:S02]  /*1860*/  USHF.R.S32.HI UR51, URZ, 0x7, UR4 ;  /* 0x00000007ff337899 */ /* 0x000fc40008011404 */
[----:B------:R-:W-:Y:S02]  /*1870*/  UIADD3 UR4, UPT, UPT, UR6, -0x1, URZ ;  /* 0xffffffff06047890 */ /* 0x000fe4000fffe0ff */
[----:B------:R-:W-:Y:S02]  /*1880*/  UISETP.LT.U32.AND UP0, UPT, UR51, 0x2, UPT ;  /* 0x000000023300788c */ /* 0x000fe4000bf01070 */
[----:B------:R-:W-:Y:S02]  /*1890*/  UISETP.GE.U32.AND UP2, UPT, UR4, -0xff, UPT ;  /* 0xffffff010400788c */ /* 0x000fe4000bf46070 */
[----:B------:R-:W-:Y:S02]  /*18a0*/  USEL UR50, UR51, 0x2, UP0 ;  /* 0x0000000233327887 */ /* 0x000fe40008000000 */
[----:B------:R-:W-:Y:S02]  /*18b0*/  ULOP3.LUT UR53, UR5, 0x20, URZ, 0xe2, !UPT ;  /* 0x0000002005357892 */ /* 0x000fe4000f8ee2ff */
[----:B------:R-:W-:-:S02]  /*18c0*/  UIADD3 UR39, UPT, UPT, UR50, -0x1, URZ ;  /* 0xffffffff32277890 */ /* 0x000fc4000fffe0ff */
[----:B------:R-:W-:Y:S01]  /*18d0*/  UIADD3 UR54, UPT, UPT, UR51, -UR50, URZ ;  /* 0x8000003233367290 */ /* 0x000fe2000fffe0ff */
[----:B------:R-:W-:Y:S02]  /*18e0*/  UMOV UR29, URZ ;  /* 0x000000ff001d7c82 */ /* 0x000fe40008000000 */
[----:B------:R-:W-:-:S04]  /*18f0*/  @UP2 UIADD3 UR39, UPT, UPT, UR50, URZ, URZ ;  /* 0x000000ff32272290 */ /* 0x000fc8000fffe0ff */
[----:B-1-34-:R-:W-:-:S12]  /*1900*/  UIADD3 UR39, UPT, UPT, UR39, 0x1, URZ ;  /* 0x0000000127277890 */ /* 0x01afd8000fffe0ff */
.L_x_46:
[----:B------:R-:W-:Y:S01]  /*1910*/  UISETP.NE.AND UP0, UPT, UR52, URZ, UPT ;  /* 0x000000ff3400728c */ /* 0x000fe2000bf05270 */
[----:B-1----:R-:W1:Y:S08]  /*1920*/  S2UR UR52, SR_CgaCtaId ;  /* 0x00000000003479c3 */ /* 0x002e700000008800 */
[----:B---3--:R-:W-:Y:S05]  /*1930*/  BRA.U UP0, `(.L_x_23) ;  /* 0x0000000100347547 */ /* 0x008fea000b800000 */
[----:B------:R-:W2:Y:S01]  /*1940*/  S2R R0, SR_CgaCtaId ;  /* 0x0000000000007919 */ /* 0x000ea20000008800 */
[----:B------:R-:W-:Y:S02]  /*1950*/  MOV R3, 0x400 ;  /* 0x0000040000037802 */ /* 0x000fe40000000f00 */
[----:B------:R-:W-:Y:S02]  /*1960*/  SHF.L.U32 R2, R8, 0x1f, RZ ;  /* 0x0000001f08027819 */ /* 0x000fe400000006ff */
[----:B--2---:R-:W-:-:S05]  /*1970*/  LEA R0, R0, R3, 0x18 ;  /* 0x0000000300007211 */ /* 0x004fca00078ec0ff */
[----:B------:R-:W-:-:S04]  /*1980*/  IMAD R3, R9, 0x8, R0 ;  /* 0x0000000809037824 */ /* 0x000fc800078e0200 */
[----:B------:R-:W2:Y:S02]  /*1990*/  SYNCS.PHASECHK.TRANS64.TRYWAIT P0, [R3+URZ+0xe0], R2 ;  /* 0x0000e002030075a7 */ /* 0x000ea400080011ff */
[----:B--2---:R-:W-:Y:S05]  /*19a0*/  @!P0 BRA `(.L_x_24) ;  /* 0x0000008000048947 */ /* 0x004fea0003800000 */
.L_x_140:
[----:B------:R-:W-:Y:S01]  /*19b0*/  VIADD R9, R9, 0x1 ;  /* 0x0000000109097836 */ /* 0x000fe20000000000 */
[----:B------:R2:W-:Y:S04]  /*19c0*/  SYNCS.ARRIVE.TRANS64.A1T0 RZ, [R3+URZ+0xd0], RZ ;  /* 0x0000d0ff03ff79a7 */ /* 0x0005e800081000ff */
[----:B------:R-:W-:-:S04]  /*19d0*/  ISETP.NE.AND P0, PT, R9, 0x2, PT ;  /* 0x000000020900780c */ /* 0x000fc80003f05270 */
[----:B------:R-:W-:Y:S02]  /*19e0*/  SEL R9, R9, RZ, P0 ;  /* 0x000000ff09097207 */ /* 0x000fe40000000000 */
[----:B--2---:R-:W-:-:S04]  /*19f0*/  SEL R3, RZ, 0x1, P0 ;  /* 0x00000001ff037807 */ /* 0x004fc80000000000 */
[----:B------:R-:W-:Y:S02]  /*1a00*/  LOP3.LUT R8, R8, R3, RZ, 0x3c, !PT ;  /* 0x0000000308087212 */ /* 0x000fe400078e3cff */
.L_x_23:
[----:B------:R-:W-:Y:S01]  /*1a10*/  UMOV UR21, 0x400 ;  /* 0x0000040000157882 */ /* 0x000fe20000000000 */
[----:B------:R-:W-:Y:S01]  /*1a20*/  SHF.L.U32 R0, R12, 0x1f, RZ ;  /* 0x0000001f0c007819 */ /* 0x000fe200000006ff */
[----:B-1----:R-:W-:Y:S02]  /*1a30*/  ULEA UR21, UR52, UR21, 0x18 ;  /* 0x0000001534157291 */ /* 0x002fe4000f8ec0ff */
[----:B------:R-:W-:Y:S02]  /*1a40*/  UISETP.GE.U32.AND UP0, UPT, UR56, 0xff, UPT ;  /* 0x000000ff3800788c */ /* 0x000fe4000bf06070 */
[----:B------:R-:W-:Y:S02]  /*1a50*/  ULEA UR4, UR29, UR21, 0x3 ;  /* 0x000000151d047291 */ /* 0x000fe4000f8e18ff */
[----:B------:R-:W-:Y:S02]  /*1a60*/  ULEA UR19, UR20, UR55, 0x1 ;  /* 0x0000003714137291 */ /* 0x000fe4000f8e08ff */
[----:B------:R-:W-:-:S02]  /*1a70*/  ULEA UR35, UR16, UR53, 0x6 ;  /* 0x0000003510237291 */ /* 0x000fc4000f8e30ff */
[----:B------:R-:W-:Y:S01]  /*1a80*/  USHF.L.U32 UR19, UR19, 0x7, URZ ;  /* 0x0000000713137899 */ /* 0x000fe200080006ff */
[----:B------:R-:W-:Y:S02]  /*1a90*/  UMOV UR7, URZ ;  /* 0x000000ff00077c82 */ /* 0x000fe40008000000 */
[----:B------:R1:W2:Y:S01]  /*1aa0*/  SYNCS.PHASECHK.TRANS64.TRYWAIT P1, [UR4+0x10], R0 ;  /* 0x00001000ff0075a7 */ /* 0x0002a20008021104 */
[----:B------:R-:W-:Y:S08]  /*1ab0*/  BRA.U !UP0, `(.L_x_25) ;  /* 0x00000005080c7547 */ /* 0x000ff0000b800000 */
[----:B------:R-:W-:Y:S01]  /*1ac0*/  UMOV UR13, URZ ;  /* 0x000000ff000d7c82 */ /* 0x000fe20008000000 */
[----:B------:R-:W-:-:S05]  /*1ad0*/  UMOV UR5, UR29 ;  /* 0x0000001d00057c82 */ /* 0x000fca0008000000 */
.L_x_33:
[----:B------:R-:W-:Y:S01]  /*1ae0*/  ULEA UR33, UR5, UR21, 0x3 ;  /* 0x0000001505217291 */ /* 0x000fe2000f8e18ff */
[----:B--2---:R-:W-:Y:S01]  /*1af0*/  @!P4 MOV R2, 0x14000 ;  /* 0x000140000002c802 */ /* 0x004fe20000000f00 */
[----:B--23--:R-:W-:Y:S10]  /*1b00*/  @P1 BRA `(.L_x_26) ;  /* 0x00000000000c1947 */ /* 0x00cff40003800000 */
[----:B------:R-:W-:-:S04]  /*1b10*/  SHF.L.U32 R3, R12, 0x1f, RZ ;  /* 0x0000001f0c037819 */ /* 0x000fc800000006ff */
[----:B------:R-:W2:Y:S02]  /*1b20*/  SYNCS.PHASECHK.TRANS64.TRYWAIT P0, [UR33+0x10], R3 ;  /* 0x00001003ff0075a7 */ /* 0x000ea40008001121 */
[----:B--2---:R-:W-:Y:S05]  /*1b30*/  @!P0 BRA `(.L_x_27) ;  /* 0x0000007c00b48947 */ /* 0x004fea0003800000 */
.L_x_26:
[----:B------:R2:W-:Y:S01]  /*1b40*/  @!P4 SYNCS.ARRIVE.TRANS64 RZ, [UR33], R2 ;  /* 0x00000002ffffc9a7 */ /* 0x0005e20008000021 */
[----:B------:R-:W-:-:S04]  /*1b50*/  ULOP3.LUT UR4, UR40, 0x2, URZ, 0xfc, !UPT ;  /* 0x0000000228047892 */ /* 0x000fc8000f8efcff */
[----:B------:R-:W-:-:S09]  /*1b60*/  UISETP.NE.AND UP0, UPT, UR4, 0x2, UPT ;  /* 0x000000020400788c */ /* 0x000fd2000bf05270 */
[----:B------:R-:W-:Y:S05]  /*1b70*/  BRA.U UP0, `(.L_x_28) ;  /* 0x0000000100047547 */ /* 0x000fea000b800000 */
[----:B------:R-:W-:Y:S05]  /*1b80*/  BPT.TRAP 0x1 ;  /* 0x000000040000795c */ /* 0x000fea0000300000 */
.L_x_28:
[----:B------:R-:W-:Y:S04]  /*1b90*/  BSSY.RECONVERGENT B0, `(.L_x_29) ;  /* 0x0000003000007945 */ /* 0x000fe80003800200 */
[----:B------:R-:W-:Y:S05]  /*1ba0*/  @P3 BRA `(.L_x_30) ;  /* 0x0000000000043947 */ /* 0x000fea0003800000 */
[----:B------:R-:W-:Y:S05]  /*1bb0*/  BPT.TRAP 0x1 ;  /* 0x000000040000795c */ /* 0x000fea0000300000 */
.L_x_30:
[----:B------:R-:W-:Y:S05]  /*1bc0*/  BSYNC.RECONVERGENT B0 ;  /* 0x0000000000007941 */ /* 0x000fea0003800200 */
.L_x_29:
[----:B------:R-:W-:Y:S01]  /*1bd0*/  UIADD3 UR4, UPT, UPT, UR5, 0x1, URZ ;  /* 0x0000000105047890 */ /* 0x000fe2000fffe0ff */
[----:B------:R-:W-:Y:S01]  /*1be0*/  BSSY.RECONVERGENT B0, `(.L_x_31) ;  /* 0x000002b000007945 */ /* 0x000fe20003800200 */
[----:B------:R-:W-:Y:S02]  /*1bf0*/  ELECT P0, URZ, PT ;  /* 0x0000000000ff782f */ /* 0x000fe40003800000 */
[----:B------:R-:W-:-:S04]  /*1c00*/  UISETP.NE.AND UP0, UPT, UR4, 0x2, UPT ;  /* 0x000000020400788c */ /* 0x000fc8000bf05270 */
[----:B------:R-:W-:Y:S02]  /*1c10*/  USEL UR6, URZ, 0x1, UP0 ;  /* 0x00000001ff067887 */ /* 0x000fe40008000000 */
[----:B------:R-:W-:-:S04]  /*1c20*/  USEL UR29, UR4, URZ, UP0 ;  /* 0x000000ff041d7287 */ /* 0x000fc80008000000 */
[----:B------:R-:W-:Y:S01]  /*1c30*/  ULEA UR4, UR29, UR21, 0x3 ;  /* 0x000000151d047291 */ /* 0x000fe2000f8e18ff */
[----:B------:R-:W-:-:S04]  /*1c40*/  LOP3.LUT R12, R12, UR6, RZ, 0x3c, !PT ;  /* 0x000000060c0c7c12 */ /* 0x000fc8000f8e3cff */
[----:B-1----:R-:W-:-:S04]  /*1c50*/  SHF.L.U32 R0, R12, 0x1f, RZ ;  /* 0x0000001f0c007819 */ /* 0x002fc800000006ff */
[----:B------:R1:W3:Y:S01]  /*1c60*/  SYNCS.PHASECHK.TRANS64.TRYWAIT P1, [UR4+0x10], R0 ;  /* 0x00001000ff0075a7 */ /* 0x0002e20008021104 */
[----:B------:R-:W-:Y:S05]  /*1c70*/  @!P0 BRA `(.L_x_32) ;  /* 0x0000000000848947 */ /* 0x000fea0003800000 */
[----:B------:R-:W-:Y:S02]  /*1c80*/  ULEA UR24, UR5, UR38, 0xd ;  /* 0x0000002605187291 */ /* 0x000fe4000f8e68ff */
[----:B------:R-:W-:Y:S02]  /*1c90*/  ULEA UR8, UR5, UR37, 0xf ;  /* 0x0000002505087291 */ /* 0x000fe4000f8e78ff */
[----:B------:R-:W-:Y:S02]  /*1ca0*/  UIADD3 UR6, UP1, UPT, UR46, 0x80, URZ ;  /* 0x000000802e067890 */ /* 0x000fe4000ff3e0ff */
[----:B------:R-:W-:Y:S02]  /*1cb0*/  ULEA UR24, UR24, UR21, 0x1 ;  /* 0x0000001518187291 */ /* 0x000fe4000f8e08ff */
[----:B------:R-:W-:Y:S02]  /*1cc0*/  USHF.L.U32 UR34, UR13, 0x7, URZ ;  /* 0x000000070d227899 */ /* 0x000fe400080006ff */
[----:B------:R-:W-:-:S02]  /*1cd0*/  UIADD3 UR14, UP0, UPT, UR46, 0x180, URZ ;  /* 0x000001802e0e7890 */ /* 0x000fc4000ff1e0ff */
[----:B------:R-:W-:Y:S02]  /*1ce0*/  ULEA UR8, UR8, UR21, 0x1 ;  /* 0x0000001508087291 */ /* 0x000fe4000f8e08ff */
[----:B------:R-:W-:Y:S02]  /*1cf0*/  UIADD3.X UR7, UPT, UPT, URZ, UR47, URZ, UP1, !UPT ;  /* 0x0000002fff077290 */ /* 0x000fe40008ffe4ff */
[----:B------:R-:W-:Y:S02]  /*1d00*/  UIADD3 UR32, UPT, UPT, UR24, 0x8800, URZ ;  /* 0x0000880018207890 */ /* 0x000fe4000fffe0ff */
[----:B------:R-:W-:Y:S02]  /*1d10*/  UPRMT UR4, URZ, 0x5410, UR31 ;  /* 0x00005410ff047896 */ /* 0x000fe4000800001f */
[----:B------:R-:W-:Y:S02]  /*1d20*/  UIADD3 UR26, UPT, UPT, UR34, 0x40, URZ ;  /* 0x00000040221a7890 */ /* 0x000fe4000fffe0ff */
[----:B------:R-:W-:-:S02]  /*1d30*/  UIADD3 UR24, UPT, UPT, UR24, 0xa800, URZ ;  /* 0x0000a80018187890 */ /* 0x000fc4000fffe0ff */
[----:B------:R-:W-:Y:S02]  /*1d40*/  UIADD3.X UR15, UPT, UPT, URZ, UR47, URZ, UP0, !UPT ;  /* 0x0000002fff0f7290 */ /* 0x000fe400087fe4ff */
[----:B------:R-:W-:Y:S02]  /*1d50*/  UIADD3 UR16, UPT, UPT, UR8, 0x10800, URZ ;  /* 0x0001080008107890 */ /* 0x000fe4000fffe0ff */
[----:B------:R-:W-:Y:S02]  /*1d60*/  UPRMT UR22, URZ, 0x5410, UR30 ;  /* 0x00005410ff167896 */ /* 0x000fe4000800001e */
[----:B------:R-:W-:Y:S01]  /*1d70*/  UIADD3 UR8, UPT, UPT, UR8, 0x18800, URZ ;  /* 0x0001880008087890 */ /* 0x000fe2000fffe0ff */
[----:B------:R-:W-:Y:S01]  /*1d80*/  UMOV UR44, 0x0 ;  /* 0x00000000002c7882 */ /* 0x000fe20000000000 */
[----:B------:R-:W-:Y:S01]  /*1d90*/  UMOV UR45, 0x10000000 ;  /* 0x10000000002d7882 */ /* 0x000fe20000000000 */
[----:B------:R-:W-:Y:S01]  /*1da0*/  UMOV UR25, UR33 ;  /* 0x0000002100197c82 */ /* 0x000fe20008000000 */
[----:B------:R-:W-:Y:S01]  /*1db0*/  UMOV UR27, UR35 ;  /* 0x00000023001b7c82 */ /* 0x000fe20008000000 */
[----:B------:R-:W-:Y:S01]  /*1dc0*/  UMOV UR28, UR36 ;  /* 0x00000024001c7c82 */ /* 0x000fe20008000000 */
[----:B------:R-:W-:Y:S01]  /*1dd0*/  UMOV UR17, UR33 ;  /* 0x0000002100117c82 */ /* 0x000fe20008000000 */
[----:B------:R-:W-:Y:S01]  /*1de0*/  UMOV UR20, UR36 ;  /* 0x0000002400147c82 */ /* 0x000fe20008000000 */
[----:B------:R-:W-:Y:S01]  /*1df0*/  UMOV UR18, UR34 ;  /* 0x0000002200127c82 */ /* 0x000fe20008000000 */
[----:B------:R4:W-:Y:S01]  /*1e00*/  UTMALDG.3D.MULTICAST [UR32], [UR6], UR4, desc[UR44] ;  /* 0x00002c20060073b4 */ /* 0x0009e20008011804 */
[----:B------:R-:W-:Y:S01]  /*1e10*/  UMOV UR9, UR33 ;  /* 0x0000002100097c82 */ /* 0x000fe20008000000 */
[----:B------:R-:W-:Y:S01]  /*1e20*/  UMOV UR11, UR19 ;  /* 0x00000013000b7c82 */ /* 0x000fe20008000000 */
[----:B------:R-:W-:Y:S01]  /*1e30*/  UMOV UR12, UR36 ;  /* 0x00000024000c7c82 */ /* 0x000fe20008000000 */
[----:B------:R-:W-:Y:S01]  /*1e40*/  UMOV UR10, UR26 ;  /* 0x0000001a000a7c82 */ /* 0x000fe20008000000 */
[----:B------:R4:W-:Y:S01]  /*1e50*/  UTMALDG.3D.MULTICAST [UR24], [UR6], UR4, desc[UR44] ;  /* 0x00002c18060073b4 */ /* 0x0009e20008011804 */
[----:B------:R4:W-:Y:S01]  /*1e60*/  UTMALDG.3D.MULTICAST [UR16], [UR14], UR22, desc[UR44] ;  /* 0x00002c100e0073b4 */ /* 0x0009e20008011816 */
[----:B------:R4:W-:Y:S02]  /*1e70*/  UTMALDG.3D.MULTICAST [UR8], [UR14], UR22, desc[UR44] ;  /* 0x00002c080e0073b4 */ /* 0x0009e40008011816 */
[----:B----4-:R-:W-:Y:S01]  /*1e80*/  NOP ;  /* 0x0000000000007918 */ /* 0x010fe20000000000 */
.L_x_32:
[----:B------:R-:W-:Y:S05]  /*1e90*/  BSYNC.RECONVERGENT B0 ;  /* 0x0000000000007941 */ /* 0x000fea0003800200 */
.L_x_31:
[----:B------:R-:W-:Y:S01]  /*1ea0*/  UIADD3 UR13, UPT, UPT, UR13, 0x1, URZ ;  /* 0x000000010d0d7890 */ /* 0x000fe2000fffe0ff */
[----:B------:R-:W-:Y:S01]  /*1eb0*/  UMOV UR5, UR29 ;  /* 0x0000001d00057c82 */ /* 0x000fe20008000000 */
[----:B------:R-:W-:Y:S02]  /*1ec0*/  UMOV UR7, UR39 ;  /* 0x0000002700077c82 */ /* 0x000fe40008000000 */
[----:B------:R-:W-:-:S09]  /*1ed0*/  UISETP.NE.AND UP0, UPT, UR13, UR39, UPT ;  /* 0x000000270d00728c */ /* 0x000fd2000bf05270 */
[----:B------:R-:W-:Y:S05]  /*1ee0*/  BRA.U UP0, `(.L_x_33) ;  /* 0xfffffff900fc7547 */ /* 0x000fea000b83ffff */
.L_x_25:
[----:B------:R-:W-:Y:S01]  /*1ef0*/  ULEA UR4, UR29, UR21, 0x3 ;  /* 0x000000151d047291 */ /* 0x000fe2000f8e18ff */
[----:B-1----:R-:W-:Y:S01]  /*1f00*/  SHF.L.U32 R0, R12, 0x1f, RZ ;  /* 0x0000001f0c007819 */ /* 0x002fe200000006ff */
[----:B------:R-:W-:Y:S01]  /*1f10*/  @!P2 SYNCS.ARRIVE.TRANS64.A1T0 RZ, [UR21+0x68], RZ ;  /* 0x000068ffffffa9a7 */ /* 0x000fe20008100015 */
[----:B------:R-:W-:-:S06]  /*1f20*/  UISETP.GT.AND UP0, UPT, UR51, UR50, UPT ;  /* 0x000000323300728c */ /* 0x000fcc000bf04270 */
[----:B--23--:R1:W2:Y:S03]  /*1f30*/  SYNCS.PHASECHK.TRANS64.TRYWAIT P1, [UR4+0x10], R0 ;  /* 0x00001000ff0075a7 */ /* 0x00c2a60008021104 */
[----:B------:R-:W-:Y:S05]  /*1f40*/  BRA.U !UP0, `(.L_x_34) ;  /* 0x0000000508087547 */ /* 0x000fea000b800000 */
[----:B------:R-:W-:Y:S01]  /*1f50*/  UIADD3 UR13, UPT, UPT, UR54, UR7, URZ ;  /* 0x00000007360d7290 */ /* 0x000fe2000fffe0ff */
[----:B------:R-:W-:-:S11]  /*1f60*/  UMOV UR5, UR29 ;  /* 0x0000001d00057c82 */ /* 0x000fd60008000000 */
.L_x_42:
[----:B------:R-:W-:Y:S01]  /*1f70*/  ULEA UR33, UR5, UR21, 0x3 ;  /* 0x0000001505217291 */ /* 0x000fe2000f8e18ff */
[----:B--2---:R-:W-:Y:S01]  /*1f80*/  @!P4 MOV R2, 0x14000 ;  /* 0x000140000002c802 */ /* 0x004fe20000000f00 */
[----:B--23--:R-:W-:Y:S10]  /*1f90*/  @P1 BRA `(.L_x_35) ;  /* 0x00000000000c1947 */ /* 0x00cff40003800000 */
[----:B------:R-:W-:-:S04]  /*1fa0*/  SHF.L.U32 R3, R12, 0x1f, RZ ;  /* 0x0000001f0c037819 */ /* 0x000fc800000006ff */
[----:B------:R-:W2:Y:S02]  /*1fb0*/  SYNCS.PHASECHK.TRANS64.TRYWAIT P0, [UR33+0x10], R3 ;  /* 0x00001003ff0075a7 */ /* 0x000ea40008001121 */
[----:B--2---:R-:W-:Y:S05]  /*1fc0*/  @!P0 BRA `(.L_x_36) ;  /* 0x0000007800a88947 */ /* 0x004fea0003800000 */
.L_x_35:
[----:B------:R2:W-:Y:S01]  /*1fd0*/  @!P4 SYNCS.ARRIVE.TRANS64 RZ, [UR33], R2 ;  /* 0x00000002ffffc9a7 */ /* 0x0005e20008000021 */
[----:B------:R-:W-:-:S04]  /*1fe0*/  ULOP3.LUT UR4, UR40, 0x2, URZ, 0xfc, !UPT ;  /* 0x0000000228047892 */ /* 0x000fc8000f8efcff */
[----:B------:R-:W-:-:S09]  /*1ff0*/  UISETP.NE.AND UP0, UPT, UR4, 0x2, UPT ;  /* 0x000000020400788c */ /* 0x000fd2000bf05270 */
[----:B------:R-:W-:Y:S05]  /*2000*/  BRA.U UP0, `(.L_x_37) ;  /* 0x0000000100047547 */ /* 0x000fea000b800000 */
[----:B------:R-:W-:Y:S05]  /*2010*/  BPT.TRAP 0x1 ;  /* 0x000000040000795c */ /* 0x000fea0000300000 */
.L_x_37:
[----:B------:R-:W-:Y:S04]  /*2020*/  BSSY.RECONVERGENT B0, `(.L_x_38) ;  /* 0x0000003000007945 */ /* 0x000fe80003800200 */
[----:B------:R-:W-:Y:S05]  /*2030*/  @P3 BRA `(.L_x_39) ;  /* 0x0000000000043947 */ /* 0x000fea0003800000 */
[----:B------:R-:W-:Y:S05]  /*2040*/  BPT.TRAP 0x1 ;  /* 0x000000040000795c */ /* 0x000fea0000300000 */
.L_x_39:
[----:B------:R-:W-:Y:S05]  /*2050*/  BSYNC.RECONVERGENT B0 ;  /* 0x0000000000007941 */ /* 0x000fea0003800200 */
.L_x_38:
        /* <DEDUP_REMOVED lines=44> */
.L_x_41:
[----:B------:R-:W-:Y:S05]  /*2320*/  BSYNC.RECONVERGENT B0 ;  /* 0x0000000000007941 */ /* 0x000fea0003800200 */
.L_x_40:
[----:B------:R-:W-:Y:S01]  /*2330*/  UIADD3 UR7, UPT, UPT, UR7, 0x1, URZ ;  /* 0x0000000107077890 */ /* 0x000fe2000fffe0ff */
[----:B------:R-:W-:-:S03]  /*2340*/  UMOV UR5, UR29 ;  /* 0x0000001d00057c82 */ /* 0x000fc60008000000 */
[----:B------:R-:W-:-:S09]  /*2350*/  UISETP.NE.AND UP0, UPT, UR7, UR13, UPT ;  /* 0x0000000d0700728c */ /* 0x000fd2000bf05270 */
[----:B------:R-:W-:Y:S05]  /*2360*/  BRA.U UP0, `(.L_x_42) ;  /* 0xfffffffd00007547 */ /* 0x000fea000b83ffff */
.L_x_34:
[C---:B------:R-:W-:Y:S01]  /*2370*/  LEA R3, R11.reuse, UR21, 0x3 ;  /* 0x000000150b037c11 */ /* 0x040fe2000f8e18ff */
[----:B------:R-:W-:Y:S01]  /*2380*/  NOP ;  /* 0x0000000000007918 */ /* 0x000fe20000000000 */
[----:B-1----:R-:W-:Y:S02]  /*2390*/  SHF.L.U32 R0, R10, 0x1f, RZ ;  /* 0x0000001f0a007819 */ /* 0x002fe400000006ff */
[----:B------:R-:W-:Y:S02]  /*23a0*/  LEA R5, R11, UR21, 0x4 ;  /* 0x000000150b057c11 */ /* 0x000fe4000f8e20ff */
[----:B------:R-:W1:Y:S02]  /*23b0*/  SYNCS.PHASECHK.TRANS64.TRYWAIT P0, [R3+URZ+0x70], R0 ;  /* 0x00007000030075a7 */ /* 0x000e6400080011ff */
[----:B-1----:R-:W-:Y:S05]  /*23c0*/  @!P0 BRA `(.L_x_43) ;  /* 0x0000007400c08947 */ /* 0x002fea0003800000 */
.L_x_143:
[----:B------:R-:W4:Y:S01]  /*23d0*/  LDS.128 R4, [R5+0x100] ;  /* 0x0001000005047984 */ /* 0x000f220000000c00 */
[----:B------:R-:W-:Y:S01]  /*23e0*/  UISETP.GE.AND UP0, UPT, UR42, 0x1, UPT ;  /* 0x000000012a00788c */ /* 0x000fe2000bf06270 */
[----:B------:R-:W-:Y:S01]  /*23f0*/  @!PT LDS RZ, [RZ] ;  /* 0x00000000fffff984 */ /* 0x000fe20000000800 */
[----:B------:R-:W-:Y:S01]  /*2400*/  @!PT LDS RZ, [RZ] ;  /* 0x00000000fffff984 */ /* 0x000fe20000000800 */
[----:B------:R-:W-:Y:S01]  /*2410*/  @!PT LDS RZ, [RZ] ;  /* 0x00000000fffff984 */ /* 0x000fe20000000800 */
[----:B------:R-:W-:Y:S01]  /*2420*/  @!PT LDS RZ, [RZ] ;  /* 0x00000000fffff984 */ /* 0x000fe20000000800 */
[----:B------:R1:W-:Y:S06]  /*2430*/  MEMBAR.ALL.CTA ;  /* 0x0000000000007992 */ /* 0x0003ec0000008000 */
[----:B-1----:R-:W1:Y:S01]  /*2440*/  FENCE.VIEW.ASYNC.S ;  /* 0x00000000000073c6 */ /* 0x002e620000000000 */
[----:B----4-:R-:W-:-:S13]  /*2450*/  LOP3.LUT P0, RZ, R6, 0x1, RZ, 0xc0, !PT ;  /* 0x0000000106ff7812 */ /* 0x010fda000780c0ff */
[----:B-1----:R-:W-:Y:S01]  /*2460*/  VOTEU.ANY UP1, P0 ;  /* 0x0000000000ff7886 */ /* 0x002fe20000020100 */
[----:B------:R-:W-:-:S13]  /*2470*/  PLOP3.LUT P0, PT, PT, PT, UP1, 0x80, 0x8 ;  /* 0x000000000008781c */ /* 0x000fda0003f0f018 */
[----:B------:R-:W-:Y:S02]  /*2480*/  @P0 LOP3.LUT R0, R5, 0xffff, RZ, 0xc0, !PT ;  /* 0x0000ffff05000812 */ /* 0x000fe400078ec0ff */
[----:B--2---:R-:W-:Y:S02]  /*2490*/  @P0 MOV R2, R4 ;  /* 0x0000000400020202 */ /* 0x004fe40000000f00 */
[----:B------:R-:W-:Y:S01]  /*24a0*/  @P0 R2UR UR5, R0 ;  /* 0x00000000000502ca */ /* 0x000fe200000e0000 */
[----:B------:R-:W-:Y:S01]  /*24b0*/  VIADD R0, R3, 0x80 ;  /* 0x0000008003007836 */ /* 0x000fe20000000000 */
[----:B------:R-:W-:Y:S02]  /*24c0*/  @P0 SHF.R.U32.HI R4, RZ, 0x10, R5 ;  /* 0x00000010ff040819 */ /* 0x000fe40000011605 */
[----:B------:R-:W-:Y:S02]  /*24d0*/  @P0 R2UR UR6, R2 ;  /* 0x00000000020602ca */ /* 0x000fe400000e0000 */
[----:B------:R-:W-:-:S02]  /*24e0*/  PRMT R0, RZ, 0x654, R0 ;  /* 0x00000654ff007816 */ /* 0x000fc40000000000 */
[----:B------:R-:W-:Y:S02]  /*24f0*/  @P0 R2UR UR4, R4 ;  /* 0x00000000040402ca */ /* 0x000fe400000e0000 */
[----:B------:R1:W-:Y:S03]  /*2500*/  SYNCS.ARRIVE.TRANS64.RED.A1T0 RZ, [R0+URZ], RZ ;  /* 0x000000ff00ff79a7 */ /* 0x0003e600081004ff */
[----:B------:R-:W-:-:S04]  /*2510*/  @UP1 UMOV UR41, UR5 ;  /* 0x0000000500291c82 */ /* 0x000fc80008000000 */
[----:B------:R-:W-:-:S04]  /*2520*/  @UP1 UMOV UR43, UR6 ;  /* 0x00000006002b1c82 */ /* 0x000fc80008000000 */
[----:B------:R-:W-:Y:S01]  /*2530*/  @UP1 UMOV UR36, UR4 ;  /* 0x0000000400241c82 */ /* 0x000fe20008000000 */
[----:B------:R-:W-:Y:S05]  /*2540*/  BRA.U !UP0, `(.L_x_44) ;  /* 0x0000000108d47547 */ /* 0x000fea000b800000 */
[----:B------:R-:W2:Y:S01]  /*2550*/  LDCU.128 UR12, c[0x0][0xb10] ;  /* 0x00016200ff0c77ac */ /* 0x000ea20008000c00 */
[----:B------:R-:W4:Y:S01]  /*2560*/  LDCU UR22, c[0x0][0xb20] ;  /* 0x00016400ff1677ac */ /* 0x000f220008000800 */
[----:B------:R-:W3:Y:S01]  /*2570*/  LDCU UR20, c[0x0][0xb0c] ;  /* 0x00016180ff1477ac */ /* 0x000ee20008000800 */
[----:B------:R-:W1:Y:S01]  /*2580*/  LDCU.64 UR8, c[0x0][0xb28] ;  /* 0x00016500ff0877ac */ /* 0x000e620008000a00 */
[----:B------:R-:W-:Y:S02]  /*2590*/  UISETP.NE.AND UP3, UPT, UR42, 0x1, UPT ;  /* 0x000000012a00788c */ /* 0x000fe4000bf65270 */
[----:B--2---:R-:W-:Y:S02]  /*25a0*/  UIMAD.WIDE.U32 UR6, UR48, UR15, URZ ;  /* 0x0000000f300672a5 */ /* 0x004fe4000f8e00ff */
[----:B------:R-:W-:Y:S02]  /*25b0*/  UIMAD.WIDE.U32 UR4, UR49, UR12, URZ ;  /* 0x0000000c310472a5 */ /* 0x000fe4000f8e00ff */
[----:B------:R-:W-:-:S02]  /*25c0*/  UISETP.NE.AND UP0, UPT, UR14, 0x1, UPT ;  /* 0x000000010e00788c */ /* 0x000fc4000bf05270 */
[----:B------:R-:W-:Y:S01]  /*25d0*/  UIMAD.WIDE.U32 UR18, UR41, UR15, URZ ;  /* 0x0000000f291272a5 */ /* 0x000fe2000f8e00ff */
[----:B------:R-:W-:Y:S02]  /*25e0*/  UMOV UR6, UR7 ;  /* 0x0000000700067c82 */ /* 0x000fe40008000000 */
[----:B------:R-:W-:Y:S01]  /*25f0*/  UMOV UR4, UR5 ;  /* 0x0000000500047c82 */ /* 0x000fe20008000000 */
[----:B----4-:R-:W-:Y:S02]  /*2600*/  USHF.R.U32.HI UR6, URZ, UR22, UR6 ;  /* 0x00000016ff067299 */ /* 0x010fe40008011606 */
[----:B---3--:R-:W-:Y:S02]  /*2610*/  UISETP.NE.AND UP2, UPT, UR20, 0x1, UPT ;  /* 0x000000011400788c */ /* 0x008fe4000bf45270 */
[----:B------:R-:W-:Y:S02]  /*2620*/  USHF.R.U32.HI UR4, URZ, UR13, UR4 ;  /* 0x0000000dff047299 */ /* 0x000fe40008011604 */
[----:B------:R-:W-:-:S02]  /*2630*/  USEL UR5, UR48, UR6, !UP0 ;  /* 0x0000000630057287 */ /* 0x000fc4000c000000 */
[----:B------:R-:W-:Y:S02]  /*2640*/  USEL UR6, UR49, UR4, !UP2 ;  /* 0x0000000431067287 */ /* 0x000fe4000d000000 */
[----:B-1----:R-:W-:Y:S01]  /*2650*/  UIMAD.WIDE.U32 UR10, UR5, UR8, URZ ;  /* 0x00000008050a72a5 */ /* 0x002fe2000f8e00ff */
[----:B------:R-:W-:Y:S01]  /*2660*/  UMOV UR4, UR19 ;  /* 0x0000001300047c82 */ /* 0x000fe20008000000 */
[----:B------:R-:W-:Y:S02]  /*2670*/  UIMAD.WIDE.U32 UR16, UR43, UR12, URZ ;  /* 0x0000000c2b1072a5 */ /* 0x000fe4000f8e00ff */
[----:B------:R-:W-:-:S03]  /*2680*/  UIMAD.WIDE.U32 UR18, UR6, UR8, URZ ;  /* 0x00000008061272a5 */ /* 0x000fc6000f8e00ff */
[----:B------:R-:W-:Y:S01]  /*2690*/  UMOV UR10, UR11 ;  /* 0x0000000b000a7c82 */ /* 0x000fe20008000000 */
[----:B------:R-:W-:Y:S02]  /*26a0*/  USHF.R.U32.HI UR4, URZ, UR22, UR4 ;  /* 0x00000016ff047299 */ /* 0x000fe40008011604 */
[----:B------:R-:W-:Y:S01]  /*26b0*/  @UP3 USHF.R.U32.HI UR5, URZ, UR9, UR10 ;  /* 0x00000009ff053299 */ /* 0x000fe2000801160a */
[----:B------:R-:W-:Y:S01]  /*26c0*/  UMOV UR16, UR17 ;  /* 0x0000001100107c82 */ /* 0x000fe20008000000 */
[----:B------:R-:W-:Y:S01]  /*26d0*/  UMOV UR18, UR19 ;  /* 0x0000001300127c82 */ /* 0x000fe20008000000 */
[----:B------:R-:W-:Y:S02]  /*26e0*/  USHF.R.U32.HI UR13, URZ, UR13, UR16 ;  /* 0x0000000dff0d7299 */ /* 0x000fe40008011610 */
[----:B------:R-:W-:Y:S02]  /*26f0*/  USEL UR4, UR41, UR4, !UP0 ;  /* 0x0000000429047287 */ /* 0x000fe4000c000000 */
[----:B------:R-:W-:-:S02]  /*2700*/  @UP3 USHF.R.U32.HI UR6, URZ, UR9, UR18 ;  /* 0x00000009ff063299 */ /* 0x000fc40008011612 */
[----:B------:R-:W-:Y:S02]  /*2710*/  UIMAD UR7, UR42, UR5, URZ ;  /* 0x000000052a0772a4 */ /* 0x000fe4000f8e02ff */
[----:B------:R-:W-:Y:S02]  /*2720*/  USEL UR5, UR43, UR13, !UP2 ;  /* 0x0000000d2b057287 */ /* 0x000fe4000d000000 */
[----:B------:R-:W-:Y:S02]  /*2730*/  UIMAD UR10, UR42, UR6, URZ ;  /* 0x000000062a0a72a4 */ /* 0x000fe4000f8e02ff */
[----:B------:R-:W-:Y:S02]  /*2740*/  UISETP.GE.AND UP0, UPT, UR4, UR7, UPT ;  /* 0x000000070400728c */ /* 0x000fe4000bf06270 */
[----:B------:R-:W-:Y:S02]  /*2750*/  UIMAD.WIDE.U32 UR12, UR4, UR8, URZ ;  /* 0x00000008040c72a5 */ /* 0x000fe4000f8e00ff */
[----:B------:R-:W-:-:S02]  /*2760*/  UISETP.GE.OR UP0, UPT, UR5, UR10, UP0 ;  /* 0x0000000a0500728c */ /* 0x000fc40008706670 */
        /* <DEDUP_REMOVED lines=19> */
.L_x_44:
[----:B------:R-:W2:Y:S02]  /*28a0*/  LDCU UR4, c[0x0][0xb30] ;  /* 0x00016600ff0477ac */ /* 0x000ea40008000800 */
[----:B--2---:R-:W-:-:S09]  /*28b0*/  UISETP.NE.AND UP0, UPT, UR4, 0x1, UPT ;  /* 0x000000010400788c */ /* 0x004fd2000bf05270 */
[----:B------:R-:W-:Y:S05]  /*28c0*/  BRA.U UP0, `(.L_x_45) ;  /* 0x0000000100447547 */ /* 0x000fea000b800000 */
[----:B------:R-:W2:Y:S01]  /*28d0*/  LDCU.128 UR8, c[0x0][0xb10] ;  /* 0x00016200ff0877ac */ /* 0x000ea20008000c00 */
[----:B------:R-:W4:Y:S01]  /*28e0*/  LDCU UR12, c[0x0][0xb0c] ;  /* 0x00016180ff0c77ac */ /* 0x000f220008000800 */
[----:B------:R-:W1:Y:S01]  /*28f0*/  LDCU UR13, c[0x0][0xb20] ;  /* 0x00016400ff0d77ac */ /* 0x000e620008000800 */
[----:B--2---:R-:W-:Y:S02]  /*2900*/  UIMAD.WIDE.U32 UR6, UR43, UR8, URZ ;  /* 0x000000082b0672a5 */ /* 0x004fe4000f8e00ff */
[----:B------:R-:W-:Y:S02]  /*2910*/  UIMAD.WIDE.U32 UR4, UR41, UR11, URZ ;  /* 0x0000000b290472a5 */ /* 0x000fe4000f8e00ff */
[----:B----4-:R-:W-:Y:S02]  /*2920*/  UISETP.NE.AND UP2, UPT, UR12, 0x1, UPT ;  /* 0x000000010c00788c */ /* 0x010fe4000bf45270 */
[----:B------:R-:W-:Y:S01]  /*2930*/  UISETP.NE.AND UP0, UPT, UR10, 0x1, UPT ;  /* 0x000000010a00788c */ /* 0x000fe2000bf05270 */
[----:B------:R-:W-:-:S02]  /*2940*/  UMOV UR6, UR7 ;  /* 0x0000000700067c82 */ /* 0x000fc40008000000 */
[----:B------:R-:W-:Y:S01]  /*2950*/  UMOV UR4, UR5 ;  /* 0x0000000500047c82 */ /* 0x000fe20008000000 */
[----:B------:R-:W-:Y:S02]  /*2960*/  USHF.R.U32.HI UR9, URZ, UR9, UR6 ;  /* 0x00000009ff097299 */ /* 0x000fe40008011606 */
[----:B-1----:R-:W-:Y:S02]  /*2970*/  USHF.R.U32.HI UR4, URZ, UR13, UR4 ;  /* 0x0000000dff047299 */ /* 0x002fe40008011604 */
[----:B------:R-:W-:Y:S02]  /*2980*/  USEL UR5, UR43, UR9, !UP2 ;  /* 0x000000092b057287 */ /* 0x000fe4000d000000 */
[----:B------:R-:W-:-:S04]  /*2990*/  USEL UR4, UR41, UR4, !UP0 ;  /* 0x0000000429047287 */ /* 0x000fc8000c000000 */
[----:B------:R-:W-:Y:S02]  /*29a0*/  UIADD3 UR6, UPT, UPT, UR5, -UR4, URZ ;  /* 0x8000000405067290 */ /* 0x000fe4000fffe0ff */
[----:B------:R-:W-:Y:S02]  /*29b0*/  UIADD3 UR4, UPT, UPT, -UR5, UR4, URZ ;  /* 0x0000000405047290 */ /* 0x000fe4000fffe1ff */
[----:B------:R-:W-:Y:S02]  /*29c0*/  UIMAD UR41, UR6, UR10, UR41 ;  /* 0x0000000a062972a4 */ /* 0x000fe4000f8e0229 */
[----:B------:R-:W-:-:S12]  /*29d0*/  UIMAD UR43, UR4, UR12, UR43 ;  /* 0x0000000c042b72a4 */ /* 0x000fd8000f8e022b */
.L_x_45:
[----:B------:R-:W-:Y:S01]  /*29e0*/  VIADD R11, R11, 0x1 ;  /* 0x000000010b0b7836 */ /* 0x000fe20000000000 */
[----:B------:R-:W-:Y:S01]  /*29f0*/  R2UR UR4, R83 ;  /* 0x00000000530472ca */ /* 0x000fe200000e0000 */
[----:B------:R-:W-:Y:S01]  /*2a00*/  UIADD3 UR16, UPT, UPT, UR43, UR63, URZ ;  /* 0x0000003f2b107290 */ /* 0x000fe2000fffe0ff */
[----:B------:R-:W-:Y:S02]  /*2a10*/  PLOP3.LUT P2, PT, PT, PT, PT, 0x80, 0x8 ;  /* 0x000000000008781c */ /* 0x000fe40003f4f070 */
[----:B------:R-:W-:-:S04]  /*2a20*/  ISETP.NE.AND P0, PT, R11, 0x2, PT ;  /* 0x000000020b00780c */ /* 0x000fc80003f05270 */
[----:B------:R-:W-:Y:S02]  /*2a30*/  SEL R3, RZ, 0x1, P0 ;  /* 0x00000001ff037807 */ /* 0x000fe40000000000 */
[----:B------:R-:W-:Y:S02]  /*2a40*/  SEL R11, R11, RZ, P0 ;  /* 0x000000ff0b0b7207 */ /* 0x000fe40000000000 */
[----:B------:R-:W-:Y:S01]  /*2a50*/  LOP3.LUT R10, R10, R3, RZ, 0x3c, !PT ;  /* 0x000000030a0a7212 */ /* 0x000fe200078e3cff */
[----:B------:R-:W-:Y:S01]  /*2a60*/  UIADD3 UR20, UPT, UPT, UR41, UR4, URZ ;  /* 0x0000000429147290 */ /* 0x000fe2000fffe0ff */
[----:B------:R-:W-:Y:S11]  /*2a70*/  BRA.U UP1, `(.L_x_46) ;  /* 0xffffffed01a47547 */ /* 0x000ff6000b83ffff */
[----:B------:R-:W-:Y:S01]  /*2a80*/  UIADD3 UR21, UPT, UPT, UR21, 0x10, URZ ;  /* 0x0000001015157890 */ /* 0x000fe2000fffe0ff */
[----:B------:R-:W-:-:S03]  /*2a90*/  SHF.L.U32 R3, R12, 0x1f, RZ ;  /* 0x0000001f0c037819 */ /* 0x000fc600000006ff */
[----:B------:R-:W-:-:S09]  /*2aa0*/  ULEA UR4, UR29, UR21, 0x3 ;  /* 0x000000151d047291 */ /* 0x000fd2000f8e18ff */
[----:B------:R-:W2:Y:S02]  /*2ab0*/  SYNCS.PHASECHK.TRANS64.TRYWAIT P0, [UR4], R3 ;  /* 0x00000003ff0075a7 */ /* 0x000ea40008001104 */
[----:B--2---:R-:W-:Y:S05]  /*2ac0*/  @!P0 BRA `(.L_x_47) ;  /* 0x0000007000148947 */ /* 0x004fea0003800000 */
.L_x_145:
[----:B------:R-:W-:-:S04]  /*2ad0*/  UIADD3 UR4, UPT, UPT, UR29, 0x1, URZ ;  /* 0x000000011d047890 */ /* 0x000fc8000fffe0ff */
[----:B------:R-:W-:-:S04]  /*2ae0*/  UISETP.NE.AND UP0, UPT, UR4, 0x2, UPT ;  /* 0x000000020400788c */ /* 0x000fc8000bf05270 */
[----:B------:R-:W-:Y:S02]  /*2af0*/  USEL UR5, URZ, 0x1, UP0 ;  /* 0x00000001ff057887 */ /* 0x000fe40008000000 */
[----:B------:R-:W-:-:S04]  /*2b00*/  USEL UR4, UR4, URZ, UP0 ;  /* 0x000000ff04047287 */ /* 0x000fc80008000000 */
[----:B------:R-:W-:Y:S01]  /*2b10*/  ULEA UR4, UR4, UR21, 0x3 ;  /* 0x0000001504047291 */ /* 0x000fe2000f8e18ff */
[----:B-1----:R-:W-:-:S04]  /*2b20*/  LOP3.LUT R3, R12, UR5, RZ, 0x3c, !PT ;  /* 0x000000050c037c12 */ /* 0x002fc8000f8e3cff */
[----:B------:R-:W-:Y:S01]  /*2b30*/  SHF.L.U32 R3, R3, 0x1f, RZ ;  /* 0x0000001f03037819 */ /* 0x000fe200000006ff */
[----:B------:R-:W-:-:S07]  /*2b40*/  IMAD.U32 R0, RZ, RZ, UR4 ;  /* 0x00000004ff007e24 */ /* 0x000fce000f8e00ff */
.L_x_48:
[----:B-1----:R1:W2:Y:S02]  /*2b50*/  SYNCS.PHASECHK.TRANS64.TRYWAIT P0, [R0+URZ], R3 ;  /* 0x00000003000075a7 */ /* 0x0022a400080011ff */
[----:B--2---:R-:W-:Y:S05]  /*2b60*/  @!P0 NANOSLEEP.SYNCS 0x989680 ;  /* 0x009896800000895d */ /* 0x004fea0003900000 */
[----:B------:R-:W2:Y:S02]  /*2b70*/  @!P0 SYNCS.PHASECHK.TRANS64 P0, [R0+URZ], R3 ;  /* 0x00000003000085a7 */ /* 0x000ea400080010ff */
[----:B--2---:R-:W-:Y:S05]  /*2b80*/  @P0 EXIT ;  /* 0x000000000000094d */ /* 0x004fea0003800000 */
[----:B------:R-:W-:Y:S05]  /*2b90*/  BRA `(.L_x_48) ;  /* 0xfffffffc00ec7947 */ /* 0x000fea000383ffff */
.L_x_22:
[----:B------:R-:W-:-:S04]  /*2ba0*/  UISETP.NE.AND UP0, UPT, UR52, URZ, UPT ;  /* 0x000000ff3400728c */ /* 0x000fc8000bf05270 */
[----:B------:R-:W-:-:S09]  /*2bb0*/  UISETP.NE.OR UP0, UPT, UR17, 0x1, UP0 ;  /* 0x000000011100788c */ /* 0x000fd20008705670 */
[----:B------:R-:W-:Y:S05]  /*2bc0*/  BRA.U UP0, `(.L_x_49) ;  /* 0x0000000500487547 */ /* 0x000fea000b800000 */
[----:B------:R-:W-:Y:S01]  /*2bd0*/  ISETP.GE.U32.AND P2, PT, R0, 0x4, PT ;  /* 0x000000040000780c */ /* 0x000fe20003f46070 */
[----:B------:R-:W-:Y:S01]  /*2be0*/  IMAD.MOV.U32 R12, RZ, RZ, 0x1 ;  /* 0x00000001ff0c7424 */ /* 0x000fe200078e00ff */
[----:B------:R-:W-:Y:S02]  /*2bf0*/  CS2R R10, SRZ ;  /* 0x00000000000a7805 */ /* 0x000fe4000001ff00 */
[----:B------:R-:W-:Y:S01]  /*2c00*/  CS2R R8, SRZ ;  /* 0x0000000000087805 */ /* 0x000fe2000001ff00 */
[----:B------:R-:W-:Y:S01]  /*2c10*/  UMOV UR6, 0x400 ;  /* 0x0000040000067882 */ /* 0x000fe20000000000 */
[----:B------:R-:W-:Y:S01]  /*2c20*/  UMOV UR5, URZ ;  /* 0x000000ff00057c82 */ /* 0x000fe20008000000 */
[----:B------:R-:W-:-:S12]  /*2c30*/  ULEA UR6, UR52, UR6, 0x18 ;  /* 0x0000000634067291 */ /* 0x000fd8000f8ec0ff */
.L_x_53:
[----:B------:R-:W-:Y:S02]  /*2c40*/  LEA R2, R8, UR6, 0x3 ;  /* 0x0000000608027c11 */ /* 0x000fe4000f8e18ff */
[----:B------:R-:W-:-:S03]  /*2c50*/  SHF.L.U32 R5, R9, 0x1f, RZ ;  /* 0x0000001f09057819 */ /* 0x000fc600000006ff */
[----:B------:R-:W-:Y:S01]  /*2c60*/  VIADD R4, R2, 0xe0 ;  /* 0x000000e002047836 */ /* 0x000fe20000000000 */
[----:B------:R-:W2:Y:S02]  /*2c70*/  SYNCS.PHASECHK.TRANS64.TRYWAIT P0, [R2+URZ+0xd0], R5 ;  /* 0x0000d005020075a7 */ /* 0x000ea400080011ff */
[----:B--2---:R-:W-:Y:S05]  /*2c80*/  @!P0 BRA `(.L_x_50) ;  /* 0x0000006c00bc8947 */ /* 0x004fea0003800000 */
.L_x_146:
[----:B------:R-:W-:Y:S01]  /*2c90*/  ULEA UR4, UR5, UR6, 0x3 ;  /* 0x0000000605047291 */ /* 0x000fe2000f8e18ff */
[----:B------:R-:W-:Y:S02]  /*2ca0*/  PRMT R4, RZ, 0x654, R4 ;  /* 0x00000654ff047816 */ /* 0x000fe40000000004 */
[----:B--2---:R-:W-:Y:S01]  /*2cb0*/  SHF.L.U32 R5, R12, 0x1f, RZ ;  /* 0x0000001f0c057819 */ /* 0x004fe200000006ff */
[----:B------:R-:W-:Y:S01]  /*2cc0*/  UIADD3 UR7, UPT, UPT, UR4, 0x70, URZ ;  /* 0x0000007004077890 */ /* 0x000fe2000fffe0ff */
[----:B------:R2:W-:Y:S05]  /*2cd0*/  SYNCS.ARRIVE.TRANS64.RED.A1T0 RZ, [R4+URZ], RZ ;  /* 0x000000ff04ff79a7 */ /* 0x0005ea00081004ff */
[----:B------:R-:W-:Y:S01]  /*2ce0*/  IMAD.U32 R7, RZ, RZ, UR7 ;  /* 0x00000007ff077e24 */ /* 0x000fe2000f8e00ff */
[----:B------:R-:W3:Y:S04]  /*2cf0*/  SYNCS.PHASECHK.TRANS64.TRYWAIT P0, [UR4+0x80], R5 ;  /* 0x00008005ff0075a7 */ /* 0x000ee80008001104 */
[----:B------:R-:W-:Y:S01]  /*2d00*/  PRMT R6, R0, 0x654, R7 ;  /* 0x0000065400067816 */ /* 0x000fe20000000007 */
[----:B--2---:R-:W-:Y:S01]  /*2d10*/  @!P2 IMAD.MOV.U32 R4, RZ, RZ, 0x10 ;  /* 0x00000010ff04a424 */ /* 0x004fe200078e00ff */
[----:B---3--:R-:W-:Y:S06]  /*2d20*/  @!P0 BRA `(.L_x_51) ;  /* 0x0000006c00a88947 */ /* 0x008fec0003800000 */
.L_x_148:
[----:B------:R-:W-:Y:S01]  /*2d30*/  ULEA UR8, UR5, UR6, 0x4 ;  /* 0x0000000605087291 */ /* 0x000fe2000f8e20ff */
[----:B------:R-:W-:Y:S01]  /*2d40*/  SEL R3, R6, R3, !P2 ;  /* 0x0000000306037207 */ /* 0x000fe20005000000 */
[----:B------:R-:W-:Y:S01]  /*2d50*/  UIADD3 UR9, UPT, UPT, UR4, 0x70, URZ ;  /* 0x0000007004097890 */ /* 0x000fe2000fffe0ff */
[----:B--2---:R-:W-:Y:S01]  /*2d60*/  LEA R2, R11, UR6, 0x3 ;  /* 0x000000060b027c11 */ /* 0x004fe2000f8e18ff */
[----:B------:R-:W-:Y:S01]  /*2d70*/  UIADD3 UR8, UPT, UPT, UR8, 0x100, URZ ;  /* 0x0000010008087890 */ /* 0x000fe2000fffe0ff */
[----:B------:R-:W-:Y:S01]  /*2d80*/  SHF.L.U32 R5, R10, 0x1f, RZ ;  /* 0x0000001f0a057819 */ /* 0x000fe200000006ff */
[----:B------:R2:W-:Y:S01]  /*2d90*/  @!P2 SYNCS.ARRIVE.TRANS64.RED RZ, [R3+URZ], R4 ;  /* 0x0000000403ffa9a7 */ /* 0x0005e200080004ff */
[----:B------:R-:W-:Y:S01]  /*2da0*/  UIADD3 UR4, UPT, UPT, UR5, 0x1, URZ ;  /* 0x0000000105047890 */ /* 0x000fe2000fffe0ff */
[----:B------:R-:W-:-:S03]  /*2db0*/  VIADD R8, R8, 0x1 ;  /* 0x0000000108087836 */ /* 0x000fc60000000000 */
[----:B------:R-:W-:Y:S02]  /*2dc0*/  UISETP.NE.AND UP0, UPT, UR4, 0x2, UPT ;  /* 0x000000020400788c */ /* 0x000fe4000bf05270 */
[----:B------:R-:W-:Y:S06]  /*2dd0*/  UGETNEXTWORKID.BROADCAST [UR8], [UR9] ;  /* 0x00000000080073ca */ /* 0x000fec0008000100 */
[----:B------:R-:W-:Y:S01]  /*2de0*/  USEL UR7, URZ, 0x1, UP0 ;  /* 0x00000001ff077887 */ /* 0x000fe20008000000 */
[----:B------:R-:W-:Y:S01]  /*2df0*/  ISETP.NE.AND P0, PT, R8, 0x2, PT ;  /* 0x000000020800780c */ /* 0x000fe20003f05270 */
[----:B------:R-:W-:Y:S01]  /*2e00*/  USEL UR5, UR4, URZ, UP0 ;  /* 0x000000ff04057287 */ /* 0x000fe20008000000 */
[----:B------:R-:W3:Y:S03]  /*2e10*/  SYNCS.PHASECHK.TRANS64.TRYWAIT P1, [R2+URZ+0x70], R5 ;  /* 0x00007005020075a7 */ /* 0x000ee600080211ff */
[----:B------:R-:W-:Y:S01]  /*2e20*/  LOP3.LUT R12, R12, UR7, RZ, 0x3c, !PT ;  /* 0x000000070c0c7c12 */ /* 0x000fe2000f8e3cff */
[----:B--23--:R-:W-:Y:S07]  /*2e30*/  @!P1 BRA `(.L_x_52) ;  /* 0x0000006c007c9947 */ /* 0x00cfee0003800000 */
.L_x_149:
[C---:B------:R-:W-:Y:S01]  /*2e40*/  LEA R4, R11.reuse, UR6, 0x4 ;  /* 0x000000060b047c11 */ /* 0x040fe2000f8e20ff */
[----:B--2---:R-:W-:Y:S01]  /*2e50*/  VIADD R2, R2, 0x80 ;  /* 0x0000008002027836 */ /* 0x004fe20000000000 */
[----:B------:R-:W-:Y:S01]  /*2e60*/  SEL R8, R8, RZ, P0 ;  /* 0x000000ff08087207 */ /* 0x000fe20000000000 */
[----:B------:R-:W-:-:S03]  /*2e70*/  VIADD R11, R11, 0x1 ;  /* 0x000000010b0b7836 */ /* 0x000fc60000000000 */
[----:B------:R-:W2:Y:S01]  /*2e80*/  LDS.128 R4, [R4+0x100] ;  /* 0x0001000004047984 */ /* 0x000ea20000000c00 */
[----:B------:R-:W-:Y:S02]  /*2e90*/  PRMT R2, RZ, 0x654, R2 ;  /* 0x00000654ff027816 */ /* 0x000fe40000000002 */
[C---:B------:R-:W-:Y:S01]  /*2ea0*/  ISETP.NE.AND P1, PT, R11.reuse, 0x2, PT ;  /* 0x000000020b00780c */ /* 0x040fe20003f25270 */
[----:B------:R-:W-:Y:S01]  /*2eb0*/  @!PT LDS RZ, [RZ] ;  /* 0x00000000fffff984 */ /* 0x000fe20000000800 */
[----:B------:R-:W-:Y:S01]  /*2ec0*/  @!PT LDS RZ, [RZ] ;  /* 0x00000000fffff984 */ /* 0x000fe20000000800 */
[----:B------:R-:W-:Y:S01]  /*2ed0*/  @!PT LDS RZ, [RZ] ;  /* 0x00000000fffff984 */ /* 0x000fe20000000800 */
[----:B------:R-:W-:Y:S01]  /*2ee0*/  @!PT LDS RZ, [RZ] ;  /* 0x00000000fffff984 */ /* 0x000fe20000000800 */
[----:B------:R3:W-:Y:S06]  /*2ef0*/  MEMBAR.ALL.CTA ;  /* 0x0000000000007992 */ /* 0x0007ec0000008000 */
[----:B---3--:R-:W3:Y:S01]  /*2f00*/  FENCE.VIEW.ASYNC.S ;  /* 0x00000000000073c6 */ /* 0x008ee20000000000 */
[----:B------:R-:W-:Y:S01]  /*2f10*/  SEL R11, R11, RZ, P1 ;  /* 0x000000ff0b0b7207 */ /* 0x000fe20000800000 */
[----:B---3--:R3:W-:Y:S01]  /*2f20*/  SYNCS.ARRIVE.TRANS64.RED.A1T0 RZ, [R2+URZ], RZ ;  /* 0x000000ff02ff79a7 */ /* 0x0087e200081004ff */
[----:B--2---:R-:W-:-:S02]  /*2f30*/  LOP3.LUT P3, RZ, R6, 0x1, RZ, 0xc0, !PT ;  /* 0x0000000106ff7812 */ /* 0x004fc4000786c0ff */
[----:B------:R-:W-:-:S04]  /*2f40*/  SEL R5, RZ, 0x1, P1 ;  /* 0x00000001ff057807 */ /* 0x000fc80000800000 */
[----:B------:R-:W-:Y:S02]  /*2f50*/  LOP3.LUT R10, R10, R5, RZ, 0x3c, !PT ;  /* 0x000000050a0a7212 */ /* 0x000fe400078e3cff */
[----:B---3--:R-:W-:-:S04]  /*2f60*/  SEL R2, RZ, 0x1, P0 ;  /* 0x00000001ff027807 */ /* 0x008fc80000000000 */
[----:B------:R-:W-:Y:S01]  /*2f70*/  LOP3.LUT R9, R9, R2, RZ, 0x3c, !PT ;  /* 0x0000000209097212 */ /* 0x000fe200078e3cff */
[----:B------:R-:W-:Y:S06]  /*2f80*/  @P3 BRA `(.L_x_53) ;  /* 0xfffffffc002c3947 */ /* 0x000fec000383ffff */
[----:B------:R-:W-:Y:S01]  /*2f90*/  ULEA UR4, UR5, UR6, 0x3 ;  /* 0x0000000605047291 */ /* 0x000fe2000f8e18ff */
[----:B------:R-:W-:-:S08]  /*2fa0*/  SHF.L.U32 R3, R12, 0x1f, RZ ;  /* 0x0000001f0c037819 */ /* 0x000fd000000006ff */
[----:B------:R-:W2:Y:S02]  /*2fb0*/  SYNCS.PHASECHK.TRANS64 P0, [UR4+0x80], R3 ;  /* 0x00008003ff0075a7 */ /* 0x000ea40008001004 */
[----:B--2---:R-:W-:Y:S05]  /*2fc0*/  @P0 BRA `(.L_x_54) ;  /* 0x0000000000080947 */ /* 0x004fea0003800000 */
[----:B------:R-:W2:Y:S02]  /*2fd0*/  SYNCS.PHASECHK.TRANS64.TRYWAIT P0, [UR4+0x80], R3 ;  /* 0x00008003ff0075a7 */ /* 0x000ea40008001104 */
[----:B--2---:R-:W-:Y:S05]  /*2fe0*/  @!P0 BRA `(.L_x_55) ;  /* 0x0000006c00248947 */ /* 0x004fea0003800000 */
.L_x_54:
[----:B------:R-:W-:-:S04]  /*2ff0*/  UIADD3 UR7, UPT, UPT, UR5, 0x1, URZ ;  /* 0x0000000105077890 */ /* 0x000fc8000fffe0ff */
[----:B------:R-:W-:-:S04]  /*3000*/  UISETP.NE.AND UP0, UPT, UR7, 0x2, UPT ;  /* 0x000000020700788c */ /* 0x000fc8000bf05270 */
[----:B------:R-:W-:Y:S02]  /*3010*/  USEL UR8, URZ, 0x1, UP0 ;  /* 0x00000001ff087887 */ /* 0x000fe40008000000 */
[----:B------:R-:W-:-:S04]  /*3020*/  USEL UR7, UR7, URZ, UP0 ;  /* 0x000000ff07077287 */ /* 0x000fc80008000000 */
[----:B------:R-:W-:Y:S01]  /*3030*/  ULEA UR7, UR7, UR6, 0x3 ;  /* 0x0000000607077291 */ /* 0x000fe2000f8e18ff */
[----:B--2---:R-:W-:-:S04]  /*3040*/  LOP3.LUT R3, R12, UR8, RZ, 0x3c, !PT ;  /* 0x000000080c037c12 */ /* 0x004fc8000f8e3cff */
[----:B------:R-:W-:-:S04]  /*3050*/  SHF.L.U32 R0, R3, 0x1f, RZ ;  /* 0x0000001f03007819 */ /* 0x000fc800000006ff */
[----:B------:R-:W2:Y:S02]  /*3060*/  SYNCS.PHASECHK.TRANS64 P0, [UR7+0x80], R0 ;  /* 0x00008000ff0075a7 */ /* 0x000ea40008001007 */
[----:B-12---:R-:W-:Y:S05]  /*3070*/  @P0 EXIT ;  /* 0x000000000000094d */ /* 0x006fea0003800000 */
[----:B------:R-:W-:Y:S02]  /*3080*/  SHF.L.U32 R3, R3, 0x1f, RZ ;  /* 0x0000001f03037819 */ /* 0x000fe400000006ff */
[----:B------:R-:W-:-:S07]  /*3090*/  MOV R0, UR7 ;  /* 0x0000000700007c02 */ /* 0x000fce0008000f00 */
.L_x_56:
[----:B-1----:R1:W2:Y:S02]  /*30a0*/  SYNCS.PHASECHK.TRANS64.TRYWAIT P0, [R0+URZ+0x80], R3 ;  /* 0x00008003000075a7 */ /* 0x0022a400080011ff */
[----:B--2---:R-:W-:Y:S05]  /*30b0*/  @!P0 NANOSLEEP.SYNCS 0x989680 ;  /* 0x009896800000895d */ /* 0x004fea0003900000 */
[----:B------:R-:W2:Y:S02]  /*30c0*/  @!P0 SYNCS.PHASECHK.TRANS64 P0, [R0+URZ+0x80], R3 ;  /* 0x00008003000085a7 */ /* 0x000ea400080010ff */
[----:B--2---:R-:W-:Y:S05]  /*30d0*/  @P0 EXIT ;  /* 0x000000000000094d */ /* 0x004fea0003800000 */
[----:B------:R-:W-:Y:S05]  /*30e0*/  BRA `(.L_x_56) ;  /* 0xfffffffc00ec7947 */ /* 0x000fea000383ffff */
.L_x_49:
[----:B------:R-:W-:Y:S05]  /*30f0*/  BRA.U UP4, `(.L_x_57) ;  /* 0x0000001104447547 */ /* 0x000fea000b800000 */
[----:B------:R-:W-:Y:S01]  /*3100*/  UMOV UR4, 0x40 ;  /* 0x0000004000047882 */ /* 0x000fe20000000000 */
[----:B------:R-:W-:Y:S01]  /*3110*/  NOP ;  /* 0x0000000000007918 */ /* 0x000fe20000000000 */
[----:B------:R-:W-:Y:S01]  /*3120*/  ULEA UR5, UR52, UR4, 0x18 ;  /* 0x0000000434057291 */ /* 0x000fe2000f8ec0ff */
[----:B------:R-:W-:Y:S02]  /*3130*/  UMOV UR6, 0x400 ;  /* 0x0000040000067882 */ /* 0x000fe40000000000 */
[----:B------:R-:W-:-:S06]  /*3140*/  ULEA UR6, UR52, UR6, 0x18 ;  /* 0x0000000634067291 */ /* 0x000fcc000f8ec0ff */
[----:B------:R-:W2:Y:S02]  /*3150*/  LDS.U8 R0, [UR5+0x1c] ;  /* 0x00001c05ff007984 */ /* 0x000ea40008000000 */
[----:B--2---:R-:W-:-:S13]  /*3160*/  ISETP.NE.AND P0, PT, R0, RZ, PT ;  /* 0x000000ff0000720c */ /* 0x004fda0003f05270 */
[----:B------:R-:W-:Y:S05]  /*3170*/  @P0 BRA `(.L_x_58) ;  /* 0x0000000000580947 */ /* 0x000fea0003800000 */
[----:B------:R-:W-:-:S13]  /*3180*/  ELECT P0, URZ, PT ;  /* 0x0000000000ff782f */ /* 0x000fda0003800000 */
[----:B------:R-:W-:Y:S05]  /*3190*/  @!P0 BRA `(.L_x_59) ;  /* 0x0000000000608947 */ /* 0x000fea0003800000 */
[----:B------:R-:W-:Y:S01]  /*31a0*/  UMOV UR4, 0x10 ;  /* 0x0000001000047882 */ /* 0x000fe20000000000 */
[----:B------:R-:W-:Y:S01]  /*31b0*/  HFMA2 R0, -RZ, RZ, 0, 5.9604644775390625e-08 ;  /* 0x00000001ff007431 */ /* 0x000fe200000001ff */
[----:B------:R-:W-:-:S03]  /*31c0*/  MOV R3, 0xffff ;  /* 0x0000ffff00037802 */ /* 0x000fc60000000f00 */
[----:B------:R-:W-:Y:S04]  /*31d0*/  DEPBAR.LE SB2, 0x36 ;  /* 0x0000ad800000791a */ /* 0x000fe80000000000 */
[----:B------:R-:W2:Y:S02]  /*31e0*/  UTCATOMSWS.FIND_AND_SET.ALIGN UP0, UR4, UR4 ;  /* 0x00000004000475e3 */ /* 0x000ea40008000800 */
[----:B--2---:R-:W-:Y:S01]  /*31f0*/  MOV R4, UR4 ;  /* 0x0000000400047c02 */ /* 0x004fe20008000f00 */
[----:B------:R-:W-:Y:S06]  /*3200*/  BRA.U UP0, `(.L_x_60) ;  /* 0x0000000100187547 */ /* 0x000fec000b800000 */
.L_x_61:
[----:B------:R-:W-:Y:S05]  /*3210*/  NANOSLEEP 0x64 ;  /* 0x000000640000795d */ /* 0x000fea0003800000 */
[----:B------:R-:W-:-:S05]  /*3220*/  UMOV UR4, 0x10 ;  /* 0x0000001000047882 */ /* 0x000fca0000000000 */
[----:B------:R-:W-:Y:S04]  /*3230*/  DEPBAR.LE SB2, 0x36 ;  /* 0x0000ad800000791a */ /* 0x000fe80000000000 */
[----:B------:R-:W2:Y:S02]  /*3240*/  UTCATOMSWS.FIND_AND_SET.ALIGN UP0, UR4, UR4 ;  /* 0x00000004000475e3 */ /* 0x000ea40008000800 */
[----:B--2---:R-:W-:Y:S01]  /*3250*/  MOV R4, UR4 ;  /* 0x0000000400047c02 */ /* 0x004fe20008000f00 */
[----:B------:R-:W-:Y:S05]  /*3260*/  BRA.U !UP0, `(.L_x_61) ;  /* 0xfffffffd08e87547 */ /* 0x000fea000b83ffff */
.L_x_60:
[-C--:B------:R-:W-:Y:S02]  /*3270*/  SHF.L.U32 R3, R3, R4.reuse, RZ ;  /* 0x0000000403037219 */ /* 0x080fe400000006ff */
[----:B------:R-:W-:Y:S01]  /*3280*/  SHF.L.U32 R0, R0, R4, RZ ;  /* 0x0000000400007219 */ /* 0x000fe200000006ff */
[----:B------:R-:W-:Y:S02]  /*3290*/  IMAD.SHL.U32 R4, R4, 0x20, RZ ;  /* 0x0000002004047824 */ /* 0x000fe400078e00ff */
[----:B------:R2:W-:Y:S04]  /*32a0*/  ATOMS.OR RZ, [UR5+0x14], R3 ;  /* 0x00001403ffff798c */ /* 0x0005e8000b000005 */
[----:B------:R2:W-:Y:S04]  /*32b0*/  ATOMS.OR RZ, [UR5+0x18], R0 ;  /* 0x00001800ffff798c */ /* 0x0005e8000b000005 */
[----:B------:R2:W-:Y:S01]  /*32c0*/  STS [UR6+0x120], R4 ;  /* 0x00012004ff007988 */ /* 0x0005e20008000806 */
[----:B------:R-:W-:Y:S05]  /*32d0*/  BRA `(.L_x_59) ;  /* 0x0000000000107947 */ /* 0x000fea0003800000 */
.L_x_58:
[----:B------:R-:W-:Y:S02]  /*32e0*/  MOV R0, 0xffffffff ;  /* 0xffffffff00007802 */ /* 0x000fe40000000f00 */
[----:B------:R-:W-:-:S03]  /*32f0*/  MOV R4, 0x3320 ;  /* 0x0000332000047802 */ /* 0x000fc60000000f00 */
[----:B------:R2:W-:Y:S04]  /*3300*/  STS [UR6+0x120], R0 ;  /* 0x00012000ff007988 */ /* 0x0005e80008000806 */
[----:B-12--5:R-:W-:Y:S05]  /*3310*/  CALL.REL.NOINC `($__internal_1_$__cuda_sm10x_tcgen05_guardrail_trap_phase_invalid_during_alloc) ;  /* 0x0000007000707944 */ /* 0x026fea0003c00000 */
.L_x_59:
[----:B------:R-:W-:Y:S05]  /*3320*/  WARPSYNC.ALL ;  /* 0x0000000000007948 */ /* 0x000fea0003800000 */
[----:B------:R-:W3:Y:S01]  /*3330*/  S2UR UR4, SR_CgaCtaId ;  /* 0x00000000000479c3 */ /* 0x000ee20000008800 */
[----:B------:R-:W-:Y:S01]  /*3340*/  UMOV UR41, 0x400 ;  /* 0x0000040000297882 */ /* 0x000fe20000000000 */
[----:B------:R-:W-:-:S06]  /*3350*/  NOP ;  /* 0x0000000000007918 */ /* 0x000fcc0000000000 */
[----:B------:R-:W-:Y:S06]  /*3360*/  BAR.ARV 0x6, 0xa0 ;  /* 0x0182800000007b1d */ /* 0x000fec0000002000 */
[----:B------:R-:W4:Y:S01]  /*3370*/  LDCU UR6, c[0x0][0x38c] ;  /* 0x00007180ff0677ac */ /* 0x000f220008000800 */
[----:B------:R-:W-:Y:S01]  /*3380*/  LOP3.LUT R2, R2, 0xffff, RZ, 0xc0, !PT ;  /* 0x0000ffff02027812 */ /* 0x000fe200078ec0ff */
[----:B------:R-:W-:Y:S01]  /*3390*/  IMAD.MOV.U32 R11, RZ, RZ, 0x1 ;  /* 0x00000001ff0b7424 */ /* 0x000fe200078e00ff */
[----:B------:R-:W-:Y:S01]  /*33a0*/  CS2R R8, SRZ ;  /* 0x0000000000087805 */ /* 0x000fe2000001ff00 */
[----:B------:R-:W1:Y:S01]  /*33b0*/  LDCU UR7, c[0x0][0x38c] ;  /* 0x00007180ff0777ac */ /* 0x000e620008000800 */
[----:B------:R-:W-:Y:S01]  /*33c0*/  R2UR UR42, R2 ;  /* 0x00000000022a72ca */ /* 0x000fe200000e0000 */
[----:B------:R-:W-:Y:S01]  /*33d0*/  IMAD.MOV.U32 R10, RZ, RZ, RZ ;  /* 0x000000ffff0a7224 */ /* 0x000fe200078e00ff */
[----:B------:R-:W-:Y:S01]  /*33e0*/  UMOV UR45, URZ ;  /* 0x000000ff002d7c82 */ /* 0x000fe20008000000 */
[----:B------:R-:W-:Y:S01]  /*33f0*/  UMOV UR39, URZ ;  /* 0x000000ff00277c82 */ /* 0x000fe20008000000 */
[----:B---3--:R-:W-:Y:S01]  /*3400*/  ULEA UR41, UR4, UR41, 0x18 ;  /* 0x0000002904297291 */ /* 0x008fe2000f8ec0ff */
[----:B------:R-:W-:Y:S01]  /*3410*/  UMOV UR62, 0x0 ;  /* 0x00000000003e7882 */ /* 0x000fe20000000000 */
[----:B------:R-:W-:-:S02]  /*3420*/  UMOV UR63, 0x4400490 ;  /* 0x04400490003f7882 */ /* 0x000fc40000000000 */
[----:B------:R-:W-:Y:S02]  /*3430*/  UIADD3 UR5, UPT, UPT, UR41, 0x8800, URZ ;  /* 0x0000880029057890 */ /* 0x000fe4000fffe0ff */
[----:B------:R-:W-:Y:S02]  /*3440*/  UIADD3 UR4, UPT, UPT, UR41, 0x10800, URZ ;  /* 0x0001080029047890 */ /* 0x000fe4000fffe0ff */
[----:B----4-:R-:W-:Y:S01]  /*3450*/  UIADD3 UR6, UPT, UPT, UR6, 0x7f, URZ ;  /* 0x0000007f06067890 */ /* 0x010fe2000fffe0ff */
[----:B--2---:R-:W2:Y:S01]  /*3460*/  LDS R0, [UR41+0x120] ;  /* 0x00012029ff007984 */ /* 0x004ea20008000800 */
[----:B------:R-:W-:Y:S02]  /*3470*/  USHF.R.U32.HI UR5, URZ, 0x4, UR5 ;  /* 0x00000004ff057899 */ /* 0x000fe40008011605 */
[----:B------:R-:W-:Y:S02]  /*3480*/  USHF.R.S32.HI UR47, URZ, 0x1f, UR6 ;  /* 0x0000001fff2f7899 */ /* 0x000fe40008011406 */
[----:B------:R-:W-:-:S02]  /*3490*/  USHF.R.U32.HI UR4, URZ, 0x4, UR4 ;  /* 0x00000004ff047899 */ /* 0x000fc40008011604 */
[----:B------:R-:W-:Y:S02]  /*34a0*/  ULEA.HI UR47, UR47, UR6, URZ, 0x7 ;  /* 0x000000062f2f7291 */ /* 0x000fe4000f8f38ff */
[----:B------:R-:W-:Y:S02]  /*34b0*/  ULOP3.LUT UR5, UR5, 0x3fff, URZ, 0xc0, !UPT ;  /* 0x00003fff05057892 */ /* 0x000fe4000f8ec0ff */
[----:B------:R-:W-:Y:S02]  /*34c0*/  USHF.R.S32.HI UR47, URZ, 0x7, UR47 ;  /* 0x00000007ff2f7899 */ /* 0x000fe4000801142f */
[----:B------:R-:W-:Y:S02]  /*34d0*/  ULOP3.LUT UR4, UR4, 0x3fff, URZ, 0xc0, !UPT ;  /* 0x00003fff04047892 */ /* 0x000fe4000f8ec0ff */
[----:B------:R-:W-:Y:S01]  /*34e0*/  UISETP.LT.AND UP0, UPT, UR47, 0x1, UPT ;  /* 0x000000012f00788c */ /* 0x000fe2000bf01270 */
[----:B------:R-:W-:Y:S01]  /*34f0*/  UMOV UR60, 0x0 ;  /* 0x00000000003c7882 */ /* 0x000fe20000000000 */
[----:B------:R-:W-:-:S02]  /*3500*/  UMOV UR61, 0x4400490 ;  /* 0x04400490003d7882 */ /* 0x000fc40000000000 */
[----:B------:R-:W-:Y:S01]  /*3510*/  USEL UR64, UR47, 0x1, !UP0 ;  /* 0x000000012f407887 */ /* 0x000fe2000c000000 */
[----:B------:R-:W-:Y:S01]  /*3520*/  UMOV UR58, 0x0 ;  /* 0x00000000003a7882 */ /* 0x000fe20000000000 */
[----:B------:R-:W-:Y:S01]  /*3530*/  UMOV UR59, 0x4400490 ;  /* 0x04400490003b7882 */ /* 0x000fe20000000000 */
[----:B------:R-:W-:Y:S01]  /*3540*/  UMOV UR56, 0x0 ;  /* 0x0000000000387882 */ /* 0x000fe20000000000 */
[----:B------:R-:W-:Y:S01]  /*3550*/  UMOV UR57, 0x4400490 ;  /* 0x0440049000397882 */ /* 0x000fe20000000000 */
[----:B------:R-:W-:Y:S01]  /*3560*/  UMOV UR54, 0x0 ;  /* 0x0000000000367882 */ /* 0x000fe20000000000 */
[----:B------:R-:W-:Y:S01]  /*3570*/  UMOV UR55, 0x4400490 ;  /* 0x0440049000377882 */ /* 0x000fe20000000000 */
[----:B------:R-:W-:Y:S01]  /*3580*/  UMOV UR52, 0x0 ;  /* 0x0000000000347882 */ /* 0x000fe20000000000 */
[----:B------:R-:W-:Y:S01]  /*3590*/  UMOV UR53, 0x4400490 ;  /* 0x0440049000357882 */ /* 0x000fe20000000000 */
[----:B------:R-:W-:Y:S02]  /*35a0*/  ULOP3.LUT UR43, UR5, 0x10000, URZ, 0xfc, !UPT ;  /* 0x00010000052b7892 */ /* 0x000fe4000f8efcff */
[----:B------:R-:W-:-:S02]  /*35b0*/  ULOP3.LUT UR44, UR4, 0x10000, URZ, 0xfc, !UPT ;  /* 0x00010000042c7892 */ /* 0x000fc4000f8efcff */
[----:B------:R-:W-:Y:S02]  /*35c0*/  UIADD3 UR64, UPT, UPT, -UR64, URZ, URZ ;  /* 0x000000ff40407290 */ /* 0x000fe4000fffe1ff */
[----:B-1----:R-:W-:Y:S01]  /*35d0*/  UISETP.GE.AND UP4, UPT, UR7, 0x1, UPT ;  /* 0x000000010700788c */ /* 0x002fe2000bf86270 */
[----:B------:R-:W-:Y:S01]  /*35e0*/  UMOV UR50, 0x0 ;  /* 0x0000000000327882 */ /* 0x000fe20000000000 */
[----:B------:R-:W-:Y:S01]  /*35f0*/  UMOV UR51, 0x4400490 ;  /* 0x0440049000337882 */ /* 0x000fe20000000000 */
[----:B------:R-:W-:Y:S01]  /*3600*/  UMOV UR48, 0x0 ;  /* 0x0000000000307882 */ /* 0x000fe20000000000 */
[----:B--2---:R-:W-:Y:S01]  /*3610*/  R2UR UR65, R0 ;  /* 0x00000000004172ca */ /* 0x004fe200000e0000 */
[----:B------:R-:W-:-:S14]  /*3620*/  UMOV UR49, 0x4400490 ;  /* 0x0440049000317882 */ /* 0x000fdc0000000000 */
.L_x_68:
[----:B------:R-:W-:Y:S02]  /*3630*/  LEA R0, R10, UR41, 0x3 ;  /* 0x000000290a007c11 */ /* 0x000fe4000f8e18ff */
[----:B------:R-:W-:Y:S02]  /*3640*/  SHF.L.U32 R5, R9, 0x1f, RZ ;  /* 0x0000001f09057819 */ /* 0x000fe400000006ff */
[----:B------:R-:W-:Y:S01]  /*3650*/  PLOP3.LUT P0, PT, PT, PT, UP4, 0x80, 0x8 ;  /* 0x000000000008781c */ /* 0x000fe20003f0f048 */
[----:B------:R-:W-:Y:S01]  /*3660*/  VIADD R3, R0, 0x80 ;  /* 0x0000008000037836 */ /* 0x000fe20000000000 */
[----:B-1----:R-:W1:Y:S02]  /*3670*/  SYNCS.PHASECHK.TRANS64.TRYWAIT P1, [R0+URZ+0x70], R5 ;  /* 0x00007005000075a7 */ /* 0x002e6400080211ff */
[----:B-1-3--:R-:W-:Y:S09]  /*3680*/  @!P1 BRA `(.L_x_62) ;  /* 0x0000006400949947 */ /* 0x00aff20003800000 */
.L_x_151:
[----:B------:R-:W-:Y:S01]  /*3690*/  LEA R4, R10, UR41, 0x4 ;  /* 0x000000290a047c11 */ /* 0x000fe2000f8e20ff */
[----:B------:R-:W-:Y:S01]  /*36a0*/  @UP4 ULEA UR4, UR39, UR41, 0x3 ;  /* 0x0000002927044291 */ /* 0x000fe2000f8e18ff */
[----:B------:R-:W-:Y:S01]  /*36b0*/  PLOP3.LUT P2, PT, PT, PT, PT, 0x80, 0x8 ;  /* 0x000000000008781c */ /* 0x000fe20003f4f070 */
[----:B------:R-:W-:Y:S01]  /*36c0*/  ULEA UR46, UR45, UR41, 0x3 ;  /* 0x000000292d2e7291 */ /* 0x000fe2000f8e18ff */
[----:B------:R-:W-:Y:S02]  /*36d0*/  PRMT R3, RZ, 0x654, R3 ;  /* 0x00000654ff037816 */ /* 0x000fe40000000003 */
[----:B-1----:R-:W1:Y:S01]  /*36e0*/  LDS.128 R4, [R4+0x100] ;  /* 0x0001000004047984 */ /* 0x002e620000000c00 */
[----:B------:R-:W-:Y:S02]  /*36f0*/  @P0 SHF.L.U32 R2, R8, 0x1f, RZ ;  /* 0x0000001f08020819 */ /* 0x000fe400000006ff */
[----:B------:R-:W-:Y:S01]  /*3700*/  SHF.L.U32 R0, R11, 0x1f, RZ ;  /* 0x0000001f0b007819 */ /* 0x000fe200000006ff */
[----:B------:R-:W-:Y:S01]  /*3710*/  @!PT LDS RZ, [RZ] ;  /* 0x00000000fffff984 */ /* 0x000fe20000000800 */
[----:B------:R-:W-:Y:S01]  /*3720*/  @!PT LDS RZ, [RZ] ;  /* 0x00000000fffff984 */ /* 0x000fe20000000800 */
[----:B------:R-:W-:Y:S01]  /*3730*/  @!PT LDS RZ, [RZ] ;  /* 0x00000000fffff984 */ /* 0x000fe20000000800 */
[----:B------:R-:W-:Y:S01]  /*3740*/  @!PT LDS RZ, [RZ] ;  /* 0x00000000fffff984 */ /* 0x000fe20000000800 */
[----:B------:R2:W-:Y:S06]  /*3750*/  MEMBAR.ALL.CTA ;  /* 0x0000000000007992 */ /* 0x0005ec0000008000 */
[----:B--2---:R-:W2:Y:S02]  /*3760*/  FENCE.VIEW.ASYNC.S ;  /* 0x00000000000073c6 */ /* 0x004ea40000000000 */
[----:B--2---:R2:W-:Y:S01]  /*3770*/  SYNCS.ARRIVE.TRANS64.RED.A1T0 RZ, [R3+URZ], RZ ;  /* 0x000000ff03ff79a7 */ /* 0x0045e200081004ff */
[----:B------:R2:W3:Y:S01]  /*3780*/  @P0 SYNCS.PHASECHK.TRANS64.TRYWAIT P2, [UR4], R2 ;  /* 0x00000002ff0005a7 */ /* 0x0004e20008041104 */
[----:B------:R-:W-:Y:S01]  /*3790*/  ULEA.HI UR4, UR45, UR45, URZ, 0x1 ;  /* 0x0000002d2d047291 */ /* 0x000fe2000f8f08ff */
[----:B-1----:R-:W-:-:S03]  /*37a0*/  LOP3.LUT P1, RZ, R6, 0x1, RZ, 0xc0, !PT ;  /* 0x0000000106ff7812 */ /* 0x002fc6000782c0ff */
[----:B------:R-:W-:Y:S02]  /*37b0*/  USHF.L.U32 UR5, UR4, 0x7, URZ ;  /* 0x0000000704057899 */ /* 0x000fe400080006ff */
[----:B------:R-:W-:Y:S02]  /*37c0*/  ULOP3.LUT UR36, UR4, 0xffe, URZ, 0xc0, !UPT ;  /* 0x00000ffe04247892 */ /* 0x000fe4000f8ec0ff */
[----:B------:R-:W-:Y:S02]  /*37d0*/  ULOP3.LUT UR4, UR5, 0xffffff00, URZ, 0xc0, !UPT ;  /* 0xffffff0005047892 */ /* 0x000fe4000f8ec0ff */
[----:B------:R-:W-:Y:S02]  /*37e0*/  UIADD3 UR36, UPT, UPT, -UR36, UR45, URZ ;  /* 0x0000002d24247290 */ /* 0x000fe4000fffe1ff */
[----:B------:R-:W-:Y:S01]  /*37f0*/  UIADD3 UR4, UPT, UPT, UR65, UR4, URZ ;  /* 0x0000000441047290 */ /* 0x000fe2000fffe0ff */
[----:B------:R-:W1:Y:S03]  /*3800*/  SYNCS.PHASECHK.TRANS64.TRYWAIT P0, [UR46+0xb0], R0 ;  /* 0x0000b000ff0075a7 */ /* 0x000e66000800112e */
[----:B------:R-:W-:Y:S01]  /*3810*/  ULEA UR36, UR36, UR4, 0x14 ;  /* 0x0000000424247291 */ /* 0x000fe2000f8ea0ff */
[----:B-123--:R-:W-:Y:S11]  /*3820*/  @!P0 BRA `(.L_x_63) ;  /* 0x0000006400408947 */ /* 0x00eff60003800000 */
.L_x_153:
[----:B------:R-:W-:Y:S01]  /*3830*/  IADD3 R10, PT, PT, R10, 0x1, RZ ;  /* 0x000000010a0a7810 */ /* 0x000fe20007ffe0ff */
[----:B------:R-:W-:Y:S06]  /*3840*/  BRA.U !UP4, `(.L_x_64) ;  /* 0x000000050c107547 */ /* 0x000fec000b800000 */
[----:B------:R-:W-:Y:S01]  /*3850*/  UPLOP3.LUT UP2, UPT, UPT, UPT, UPT, 0x40, 0x4 ;  /* 0x000000000004789c */ /* 0x000fe20003f4e870 */
[----:B------:R-:W-:Y:S01]  /*3860*/  UMOV UR38, UR64 ;  /* 0x0000004000267c82 */ /* 0x000fe20008000000 */
[----:B------:R-:W-:Y:S01]  /*3870*/  UMOV UR37, UR47 ;  /* 0x0000002f00257c82 */ /* 0x000fe20008000000 */
[----:B------:R-:W-:-:S08]  /*3880*/  UMOV UR5, UR39 ;  /* 0x0000002700057c82 */ /* 0x000fd00008000000 */
.L_x_67:
[----:B------:R-:W-:Y:S02]  /*3890*/  UIADD3 UR38, UPT, UPT, UR38, 0x1, URZ ;  /* 0x0000000126267890 */ /* 0x000fe4000fffe0ff */
[----:B------:R-:W-:Y:S02]  /*38a0*/  ULEA UR7, UR5, UR41, 0x3 ;  /* 0x0000002905077291 */ /* 0x000fe4000f8e18ff */
[----:B------:R-:W-:Y:S01]  /*38b0*/  UISETP.NE.AND UP3, UPT, UR38, URZ, UPT ;  /* 0x000000ff2600728c */ /* 0x000fe2000bf65270 */
[----:B--23--:R-:W-:Y:S10]  /*38c0*/  @P2 BRA `(.L_x_65) ;  /* 0x00000000000c2947 */ /* 0x00cff40003800000 */
[----:B-1----:R-:W-:Y:S04]  /*38d0*/  SHF.L.U32 R3, R8, 0x1f, RZ ;  /* 0x0000001f08037819 */ /* 0x002fe800000006ff */
[----:B------:R-:W1:Y:S02]  /*38e0*/  SYNCS.PHASECHK.TRANS64.TRYWAIT P0, [UR7], R3 ;  /* 0x00000003ff0075a7 */ /* 0x000e640008001107 */
[----:B-1----:R-:W-:Y:S05]  /*38f0*/  @!P0 BRA `(.L_x_66) ;  /* 0x0000006400248947 */ /* 0x002fea0003800000 */
.L_x_65:
[----:B------:R-:W-:Y:S01]  /*3900*/  UISETP.NE.AND UP0, UPT, UR37, 0x1, UPT ;  /* 0x000000012500788c */ /* 0x000fe2000bf05270 */
[----:B------:R-:W-:Y:S01]  /*3910*/  PLOP3.LUT P2, PT, PT, PT, PT, 0x80, 0x8 ;  /* 0x000000000008781c */ /* 0x000fe20003f4f070 */
[----:B------:R-:W-:Y:S02]  /*3920*/  UIADD3 UR4, UPT, UPT, UR5, 0x1, URZ ;  /* 0x0000000105047890 */ /* 0x000fe4000fffe0ff */
[----:B------:R-:W-:Y:S02]  /*3930*/  UIADD3 UR40, UPT, UPT, UR7, 0x10, URZ ;  /* 0x0000001007287890 */ /* 0x000fe4000fffe0ff */
[----:B------:R-:W-:Y:S01]  /*3940*/  UISETP.NE.AND UP1, UPT, UR4, 0x2, UPT ;  /* 0x000000020400788c */ /* 0x000fe2000bf25270 */
[----:B------:R-:W-:Y:S01]  /*3950*/  PLOP3.LUT P0, PT, PT, PT, UP0, 0x80, 0x8 ;  /* 0x000000000008781c */ /* 0x000fe20003f0f008 */
[----:B------:R-:W-:Y:S02]  /*3960*/  UIADD3 UR37, UPT, UPT, UR37, -0x1, URZ ;  /* 0xffffffff25257890 */ /* 0x000fe4000fffe0ff */
[----:B------:R-:W-:Y:S02]  /*3970*/  USEL UR6, URZ, 0x1, UP1 ;  /* 0x00000001ff067887 */ /* 0x000fe40008800000 */
[----:B------:R-:W-:Y:S01]  /*3980*/  USEL UR39, UR4, URZ, UP1 ;  /* 0x000000ff04277287 */ /* 0x000fe20008800000 */
[----:B------:R-:W-:Y:S01]  /*3990*/  UMOV UR7, 0x40004040 ;  /* 0x4000404000077882 */ /* 0x000fe20000000000 */
[----:B------:R-:W-:Y:S02]  /*39a0*/  UMOV UR35, 0x40004040 ;  /* 0x4000404000237882 */ /* 0x000fe40000000000 */
[----:B------:R-:W-:Y:S01]  /*39b0*/  @UP0 ULEA UR4, UR39, UR41, 0x3 ;  /* 0x0000002927040291 */ /* 0x000fe2000f8e18ff */
[----:B------:R-:W-:Y:S01]  /*39c0*/  LOP3.LUT R8, R8, UR6, RZ, 0x3c, !PT ;  /* 0x0000000608087c12 */ /* 0x000fe2000f8e3cff */
[----:B------:R-:W-:Y:S01]  /*39d0*/  ULEA UR6, UR5, UR44, 0xc ;  /* 0x0000002c05067291 */ /* 0x000fe2000f8e60ff */
[----:B------:R-:W-:Y:S02]  /*39e0*/  UMOV UR33, 0x40004040 ;  /* 0x4000404000217882 */ /* 0x000fe40000000000 */
[----:B-1----:R-:W-:Y:S01]  /*39f0*/  @P0 SHF.L.U32 R0, R8, 0x1f, RZ ;  /* 0x0000001f08000819 */ /* 0x002fe200000006ff */
[----:B------:R-:W-:Y:S02]  /*3a00*/  UIADD3 UR34, UPT, UPT, UR6, 0x2, URZ ;  /* 0x0000000206227890 */ /* 0x000fe4000fffe0ff */
[----:B------:R-:W-:Y:S01]  /*3a10*/  UIADD3 UR30, UPT, UPT, UR6, 0x4, URZ ;  /* 0x00000004061e7890 */ /* 0x000fe2000fffe0ff */
[----:B------:R2:W3:Y:S01]  /*3a20*/  @P0 SYNCS.PHASECHK.TRANS64.TRYWAIT P2, [UR4], R0 ;  /* 0x00000000ff0005a7 */ /* 0x0004e20008041104 */
[----:B------:R-:W-:Y:S02]  /*3a30*/  ULEA UR4, UR5, UR43, 0xa ;  /* 0x0000002b05047291 */ /* 0x000fe4000f8e50ff */
[----:B------:R-:W-:Y:S02]  /*3a40*/  UIADD3 UR26, UPT, UPT, UR6, 0x6, URZ ;  /* 0x00000006061a7890 */ /* 0x000fe4000fffe0ff */
        /* <DEDUP_REMOVED lines=10> */
[----:B------:R-:W-:Y:S01]  /*3af0*/  UIADD3 UR8, UPT, UPT, UR4, 0x206, URZ ;  /* 0x0000020604087890 */ /* 0x000fe2000fffe0ff */
[----:B------:R-:W-:Y:S01]  /*3b00*/  UMOV UR5, 0x40004040 ;  /* 0x4000404000057882 */ /* 0x000fe20000000000 */
[----:B------:R-:W-:Y:S01]  /*3b10*/  UMOV UR31, 0x40004040 ;  /* 0x40004040001f7882 */ /* 0x000fe20000000000 */
[----:B------:R1:W-:Y:S01]  /*3b20*/  UTCHMMA gdesc[UR4], gdesc[UR6], tmem[UR36], tmem[UR62], idesc[UR63], UP2 ;  /* 0x00ff3e06040075ea */ /* 0x0003e20009000024 */
[----:B------:R-:W-:Y:S01]  /*3b30*/  UPLOP3.LUT UP2, UPT, UPT, UPT, UPT, 0x80, 0x8 ;  /* 0x000000000008789c */ /* 0x000fe20003f4f070 */
[----:B------:R2:W-:Y:S01]  /*3b40*/  UTCHMMA gdesc[UR32], gdesc[UR34], tmem[UR36], tmem[UR60], idesc[UR61], UPT ;  /* 0x00ff3c22200075ea */ /* 0x0005e2000b800024 */
[----:B------:R-:W-:Y:S01]  /*3b50*/  UMOV UR29, 0x40004040 ;  /* 0x40004040001d7882 */ /* 0x000fe20000000000 */
[----:B------:R-:W-:Y:S01]  /*3b60*/  UMOV UR27, 0x40004040 ;  /* 0x40004040001b7882 */ /* 0x000fe20000000000 */
        /* <DEDUP_REMOVED lines=12> */
[----:B------:R-:W-:Y:S01]  /*3c30*/  UMOV UR9, 0x40004040 ;  /* 0x4000404000097882 */ /* 0x000fe20000000000 */
[----:B------:R2:W-:Y:S01]  /*3c40*/  UTCHMMA gdesc[UR12], gdesc[UR14], tmem[UR36], tmem[UR50], idesc[UR51], UPT ;  /* 0x00ff320e0c0075ea */ /* 0x0005e2000b800024 */
[----:B------:R2:W-:Y:S01]  /*3c50*/  UTCHMMA gdesc[UR8], gdesc[UR10], tmem[UR36], tmem[UR48], idesc[UR49], UPT ;  /* 0x00ff300a080075ea */ /* 0x0005e2000b800024 */
[----:B------:R2:W-:Y:S01]  /*3c60*/  UTCBAR.MULTICAST [UR40], URZ, UR42 ;  /* 0x000000ff280073e9 */ /* 0x0005e2000800082a */
[----:B-1----:R-:W-:Y:S01]  /*3c70*/  UMOV UR5, UR39 ;  /* 0x0000002700057c82 */ /* 0x002fe20008000000 */
[----:B------:R-:W-:Y:S05]  /*3c80*/  BRA.U UP3, `(.L_x_67) ;  /* 0xfffffffd03007547 */ /* 0x000fea000b83ffff */
.L_x_64:
[----:B------:R-:W-:Y:S01]  /*3c90*/  UIADD3 UR4, UPT, UPT, UR45, 0x1, URZ ;  /* 0x000000012d047890 */ /* 0x000fe2000fffe0ff */
[C---:B------:R-:W-:Y:S01]  /*3ca0*/  ISETP.NE.AND P0, PT, R10.reuse, 0x2, PT ;  /* 0x000000020a00780c */ /* 0x040fe20003f05270 */
[----:B------:R-:W-:Y:S02]  /*3cb0*/  UIADD3 UR5, UPT, UPT, UR46, 0x90, URZ ;  /* 0x000000902e057890 */ /* 0x000fe4000fffe0ff */
[----:B------:R-:W-:Y:S01]  /*3cc0*/  UISETP.NE.AND UP0, UPT, UR4, 0x4, UPT ;  /* 0x000000040400788c */ /* 0x000fe2000bf05270 */
[----:B-12---:R-:W-:Y:S02]  /*3cd0*/  SEL R0, RZ, 0x1, P0 ;  /* 0x00000001ff007807 */ /* 0x006fe40000000000 */
[----:B------:R-:W-:Y:S01]  /*3ce0*/  SEL R10, R10, RZ, P0 ;  /* 0x000000ff0a0a7207 */ /* 0x000fe20000000000 */
[----:B------:R-:W-:Y:S01]  /*3cf0*/  USEL UR6, URZ, 0x1, UP0 ;  /* 0x00000001ff067887 */ /* 0x000fe20008000000 */
[----:B------:R-:W-:Y:S01]  /*3d00*/  LOP3.LUT R9, R9, R0, RZ, 0x3c, !PT ;  /* 0x0000000009097212 */ /* 0x000fe200078e3cff */
[----:B------:R-:W-:Y:S01]  /*3d10*/  USEL UR45, UR4, URZ, UP0 ;  /* 0x000000ff042d7287 */ /* 0x000fe20008000000 */
[----:B------:R1:W-:Y:S03]  /*3d20*/  UTCBAR [UR5], URZ ;  /* 0x000000ff050073e9 */ /* 0x0003e600080000ff */
[----:B------:R-:W-:Y:S01]  /*3d30*/  LOP3.LUT R11, R11, UR6, RZ, 0x3c, !PT ;  /* 0x000000060b0b7c12 */ /* 0x000fe2000f8e3cff */
[----:B------:R-:W-:Y:S07]  /*3d40*/  @P1 BRA `(.L_x_68) ;  /* 0xfffffff800381947 */ /* 0x000fee000383ffff */
[----:B------:R-:W2:Y:S01]  /*3d50*/  S2UR UR8, SR_CgaCtaId ;  /* 0x00000000000879c3 */ /* 0x000ea20000008800 */
[----:B------:R-:W-:Y:S01]  /*3d60*/  ELECT P0, URZ, PT ;  /* 0x0000000000ff782f */ /* 0x000fe20003800000 */
[----:B------:R-:W-:Y:S01]  /*3d70*/  IMAD.MOV.U32 R0, RZ, RZ, 0x1 ;  /* 0x00000001ff007424 */ /* 0x000fe200078e00ff */
[----:B------:R-:W-:Y:S01]  /*3d80*/  UIADD3 UR41, UPT, UPT, UR41, 0xb0, URZ ;  /* 0x000000b029297890 */ /* 0x000fe2000fffe0ff */
[----:B------:R-:W-:Y:S01]  /*3d90*/  SHF.L.U32 R3, R11, 0x1f, RZ ;  /* 0x0000001f0b037819 */ /* 0x000fe200000006ff */
[----:B------:R-:W-:-:S03]  /*3da0*/  UMOV UR4, 0x40 ;  /* 0x0000004000047882 */ /* 0x000fc60000000000 */
[----:B------:R-:W-:Y:S01]  /*3db0*/  UVIRTCOUNT.DEALLOC.SMPOOL 0x80 ;  /* 0x000000800000784c */ /* 0x000fe20000000000 */
[----:B--2---:R-:W-:Y:S02]  /*3dc0*/  ULEA UR8, UR8, UR4, 0x18 ;  /* 0x0000000408087291 */ /* 0x004fe4000f8ec0ff */
[----:B------:R-:W-:-:S07]  /*3dd0*/  ULEA UR4, UR45, UR41, 0x3 ;  /* 0x000000292d047291 */ /* 0x000fce000f8e18ff */
[----:B------:R2:W-:Y:S02]  /*3de0*/  @P0 STS.U8 [UR8+0x1c], R0 ;  /* 0x00001c00ff000988 */ /* 0x0005e40008000008 */
[----:B------:R-:W4:Y:S02]  /*3df0*/  SYNCS.PHASECHK.TRANS64.TRYWAIT P0, [UR4], R3 ;  /* 0x00000003ff0075a7 */ /* 0x000f240008001104 */
[----:B--2-4-:R-:W-:Y:S05]  /*3e00*/  @!P0 BRA `(.L_x_69) ;  /* 0x0000005c00f88947 */ /* 0x014fea0003800000 */
.L_x_156:
[----:B------:R-:W-:-:S04]  /*3e10*/  UIADD3 UR4, UPT, UPT, UR45, 0x1, URZ ;  /* 0x000000012d047890 */ /* 0x000fc8000fffe0ff */
[----:B------:R-:W-:-:S04]  /*3e20*/  UISETP.NE.AND UP0, UPT, UR4, 0x4, UPT ;  /* 0x000000040400788c */ /* 0x000fc8000bf05270 */
[----:B------:R-:W-:Y:S02]  /*3e30*/  USEL UR6, URZ, 0x1, UP0 ;  /* 0x00000001ff067887 */ /* 0x000fe40008000000 */
[----:B------:R-:W-:-:S04]  /*3e40*/  USEL UR4, UR4, URZ, UP0 ;  /* 0x000000ff04047287 */ /* 0x000fc80008000000 */
[----:B-1----:R-:W-:Y:S01]  /*3e50*/  ULEA UR5, UR4, UR41, 0x3 ;  /* 0x0000002904057291 */ /* 0x002fe2000f8e18ff */
[----:B------:R-:W-:-:S04]  /*3e60*/  LOP3.LUT R2, R11, UR6, RZ, 0x3c, !PT ;  /* 0x000000060b027c12 */ /* 0x000fc8000f8e3cff */
[----:B--2---:R-:W-:-:S04]  /*3e70*/  SHF.L.U32 R3, R2, 0x1f, RZ ;  /* 0x0000001f02037819 */ /* 0x004fc800000006ff */
[----:B------:R-:W1:Y:S02]  /*3e80*/  SYNCS.PHASECHK.TRANS64.TRYWAIT P0, [UR5], R3 ;  /* 0x00000003ff0075a7 */ /* 0x000e640008001105 */
[----:B-1----:R-:W-:Y:S05]  /*3e90*/  @!P0 BRA `(.L_x_70) ;  /* 0x0000005c00ec8947 */ /* 0x002fea0003800000 */
.L_x_158:
[----:B------:R-:W-:-:S04]  /*3ea0*/  UIADD3 UR4, UPT, UPT, UR4, 0x1, URZ ;  /* 0x0000000104047890 */ /* 0x000fc8000fffe0ff */
[----:B------:R-:W-:-:S04]  /*3eb0*/  UISETP.NE.AND UP0, UPT, UR4, 0x4, UPT ;  /* 0x000000040400788c */ /* 0x000fc8000bf05270 */
[----:B------:R-:W-:Y:S02]  /*3ec0*/  USEL UR6, URZ, 0x1, UP0 ;  /* 0x00000001ff067887 */ /* 0x000fe40008000000 */
[----:B------:R-:W-:-:S04]  /*3ed0*/  USEL UR4, UR4, URZ, UP0 ;  /* 0x000000ff04047287 */ /* 0x000fc80008000000 */
[----:B------:R-:W-:Y:S01]  /*3ee0*/  ULEA UR5, UR4, UR41, 0x3 ;  /* 0x0000002904057291 */ /* 0x000fe2000f8e18ff */
[----:B------:R-:W-:-:S04]  /*3ef0*/  LOP3.LUT R2, R2, UR6, RZ, 0x3c, !PT ;  /* 0x0000000602027c12 */ /* 0x000fc8000f8e3cff */
[----:B-1----:R-:W-:-:S04]  /*3f00*/  SHF.L.U32 R3, R2, 0x1f, RZ ;  /* 0x0000001f02037819 */ /* 0x002fc800000006ff */
[----:B------:R-:W1:Y:S02]  /*3f10*/  SYNCS.PHASECHK.TRANS64.TRYWAIT P0, [UR5], R3 ;  /* 0x00000003ff0075a7 */ /* 0x000e640008001105 */
[----:B-1----:R-:W-:Y:S05]  /*3f20*/  @!P0 BRA `(.L_x_71) ;  /* 0x0000005c00e08947 */ /* 0x002fea0003800000 */
.L_x_160:
[----:B------:R-:W-:-:S04]  /*3f30*/  UIADD3 UR4, UPT, UPT, UR4, 0x1, URZ ;  /* 0x0000000104047890 */ /* 0x000fc8000fffe0ff */
[----:B------:R-:W-:-:S04]  /*3f40*/  UISETP.NE.AND UP0, UPT, UR4, 0x4, UPT ;  /* 0x000000040400788c */ /* 0x000fc8000bf05270 */
[----:B------:R-:W-:Y:S02]  /*3f50*/  USEL UR5, URZ, 0x1, UP0 ;  /* 0x00000001ff057887 */ /* 0x000fe40008000000 */
[----:B------:R-:W-:-:S04]  /*3f60*/  USEL UR4, UR4, URZ, UP0 ;  /* 0x000000ff04047287 */ /* 0x000fc80008000000 */
[----:B------:R-:W-:Y:S01]  /*3f70*/  ULEA UR4, UR4, UR41, 0x3 ;  /* 0x0000002904047291 */ /* 0x000fe2000f8e18ff */
[----:B-1----:R-:W-:-:S04]  /*3f80*/  LOP3.LUT R3, R2, UR5, RZ, 0x3c, !PT ;  /* 0x0000000502037c12 */ /* 0x002fc8000f8e3cff */
[----:B------:R-:W-:-:S04]  /*3f90*/  SHF.L.U32 R3, R3, 0x1f, RZ ;  /* 0x0000001f03037819 */ /* 0x000fc800000006ff */
[----:B------:R-:W1:Y:S02]  /*3fa0*/  SYNCS.PHASECHK.TRANS64.TRYWAIT P0, [UR4], R3 ;  /* 0x00000003ff0075a7 */ /* 0x000e640008001104 */
[----:B-1----:R-:W-:Y:S05]  /*3fb0*/  @!P0 BRA `(.L_x_72) ;  /* 0x0000005c00d48947 */ /* 0x002fea0003800000 */
.L_x_162:
[----:B------:R-:W-:Y:S01]  /*3fc0*/  NOP ;  /* 0x0000000000007918 */ /* 0x000fe20000000000 */
[----:B-1----:R-:W1:Y:S01]  /*3fd0*/  LDS R0, [UR8+0x14] ;  /* 0x00001408ff007984 */ /* 0x002e620008000800 */
[----:B------:R-:W-:Y:S01]  /*3fe0*/  ULOP3.LUT UR4, UR65, 0xffff, URZ, 0xc0, !UPT ;  /* 0x0000ffff41047892 */ /* 0x000fe2000f8ec0ff */
[----:B------:R-:W-:Y:S01]  /*3ff0*/  UMOV UR5, 0xffff ;  /* 0x0000ffff00057882 */ /* 0x000fe20000000000 */
[----:B------:R-:W-:Y:S02]  /*4000*/  UMOV UR6, 0x1 ;  /* 0x0000000100067882 */ /* 0x000fe40000000000 */
[----:B------:R-:W-:-:S04]  /*4010*/  USHF.R.U32.HI UR4, URZ, 0x5, UR4 ;  /* 0x00000005ff047899 */ /* 0x000fc80008011604 */
[----:B------:R-:W-:Y:S02]  /*4020*/  USHF.L.U32 UR5, UR5, UR4, URZ ;  /* 0x0000000405057299 */ /* 0x000fe400080006ff */
[----:B------:R-:W-:-:S04]  /*4030*/  USHF.L.U32 UR4, UR6, UR4, URZ ;  /* 0x0000000406047299 */ /* 0x000fc800080006ff */
[----:B-1----:R-:W-:-:S04]  /*4040*/  LOP3.LUT R0, R0, UR5, RZ, 0xc0, !PT ;  /* 0x0000000500007c12 */ /* 0x002fc8000f8ec0ff */
[----:B------:R-:W-:-:S13]  /*4050*/  ISETP.NE.AND P0, PT, R0, UR5, PT ;  /* 0x0000000500007c0c */ /* 0x000fda000bf05270 */
[----:B------:R-:W-:Y:S05]  /*4060*/  @P0 BRA `(.L_x_73) ;  /* 0x0000000000580947 */ /* 0x000fea0003800000 */
[----:B------:R-:W1:Y:S02]  /*4070*/  LDS R0, [UR8+0x18] ;  /* 0x00001808ff007984 */ /* 0x000e640008000800 */
[----:B-1----:R-:W-:-:S04]  /*4080*/  LOP3.LUT R0, R0, UR4, RZ, 0xc0, !PT ;  /* 0x0000000400007c12 */ /* 0x002fc8000f8ec0ff */
[----:B------:R-:W-:-:S13]  /*4090*/  ISETP.NE.AND P0, PT, R0, UR4, PT ;  /* 0x0000000400007c0c */ /* 0x000fda000bf05270 */
[----:B------:R-:W-:Y:S05]  /*40a0*/  @P0 BRA `(.L_x_74) ;  /* 0x00000000003c0947 */ /* 0x000fea0003800000 */
[----:B------:R-:W1:Y:S01]  /*40b0*/  S2R R2, SR_LANEID ;  /* 0x0000000000027919 */ /* 0x000e620000000000 */
[----:B------:R-:W-:Y:S01]  /*40c0*/  ULOP3.LUT UR5, URZ, UR5, URZ, 0x33, !UPT ;  /* 0x00000005ff057292 */ /* 0x000fe2000f8e33ff */
[----:B------:R-:W-:Y:S01]  /*40d0*/  LOP3.LUT R4, RZ, UR4, RZ, 0x33, !PT ;  /* 0x00000004ff047c12 */ /* 0x000fe2000f8e33ff */
[----:B------:R-:W-:Y:S02]  /*40e0*/  VOTEU.ANY UR4, UPT, PT ;  /* 0x0000000000047886 */ /* 0x000fe400038e0100 */
[----:B------:R-:W-:Y:S01]  /*40f0*/  UFLO.U32 UR4, UR4 ;  /* 0x00000004000472bd */ /* 0x000fe200080e0000 */
[----:B------:R-:W2:Y:S01]  /*4100*/  REDUX UR6, R4 ;  /* 0x00000000040673c4 */ /* 0x000ea20000000000 */
[----:B------:R-:W-:-:S06]  /*4110*/  IMAD.U32 R0, RZ, RZ, UR5 ;  /* 0x00000005ff007e24 */ /* 0x000fcc000f8e00ff */
[----:B------:R4:W-:Y:S01]  /*4120*/  UTCATOMSWS.AND URZ, UR5 ;  /* 0x0000000500ff79e3 */ /* 0x0009e20008000000 */
[----:B------:R-:W3:Y:S01]  /*4130*/  REDUX UR7, R0 ;  /* 0x00000000000773c4 */ /* 0x000ee20000000000 */
[----:B-1----:R-:W-:Y:S01]  /*4140*/  ISETP.EQ.U32.AND P0, PT, R2, UR4, PT ;  /* 0x0000000402007c0c */ /* 0x002fe2000bf02070 */
[----:B--2---:R-:W-:Y:S01]  /*4150*/  IMAD.U32 R2, RZ, RZ, UR6 ;  /* 0x00000006ff027e24 */ /* 0x004fe2000f8e00ff */
[----:B---3--:R-:W-:-:S11]  /*4160*/  MOV R3, UR7 ;  /* 0x0000000700037c02 */ /* 0x008fd60008000f00 */
[----:B------:R4:W-:Y:S04]  /*4170*/  @P0 ATOMS.AND RZ, [UR8+0x14], R3 ;  /* 0x00001403ffff098c */ /* 0x0009e8000a800008 */
[----:B------:R4:W-:Y:S01]  /*4180*/  @P0 ATOMS.AND RZ, [UR8+0x18], R2 ;  /* 0x00001802ffff098c */ /* 0x0009e2000a800008 */
[----:B------:R-:W-:Y:S05]  /*4190*/  BRA `(.L_x_75) ;  /* 0x0000000000147947 */ /* 0x000fea0003800000 */
.L_x_74:
[----:B------:R-:W-:Y:S02]  /*41a0*/  MOV R2, 0x41c0 ;  /* 0x000041c000027802 */ /* 0x000fe40000000f00 */
[----:B---3-5:R-:W-:Y:S05]  /*41b0*/  CALL.REL.NOINC `($__internal_0_$__cuda_sm10x_tcgen05_guardrail_trap_col_being_dealloced_not_returned_by_alloc) ;  /* 0x0000006000bc7944 */ /* 0x028fea0003c00000 */
[----:B------:R-:W-:Y:S05]  /*41c0*/  BRA `(.L_x_75) ;  /* 0x0000000000087947 */ /* 0x000fea0003800000 */
.L_x_73:
[----:B------:R-:W-:Y:S02]  /*41d0*/  MOV R2, 0x41f0 ;  /* 0x000041f000027802 */ /* 0x000fe40000000f00 */
[----:B---3-5:R-:W-:Y:S05]  /*41e0*/  CALL.REL.NOINC `($__internal_2_$__cuda_sm10x_tcgen05_guardrail_trap_unallocated_columns_being_dealloced) ;  /* 0x0000006000c87944 */ /* 0x028fea0003c00000 */
.L_x_75:
[----:B------:R-:W-:Y:S01]  /*41f0*/  NOP ;  /* 0x0000000000007918 */ /* 0x000fe20000000000 */
[----:B----4-:R-:W-:Y:S05]  /*4200*/  EXIT ;  /* 0x000000000000794d */ /* 0x010fea0003800000 */
.L_x_57:
[----:B------:R-:W-:-:S09]  /*4210*/  UISETP.NE.OR UP0, UPT, UR17, 0x3, !UP3 ;  /* 0x000000031100788c */ /* 0x000fd2000df05670 */
[----:B------:R-:W-:Y:S05]  /*4220*/  BRA.U UP0, `(.L_x_76) ;  /* 0x0000001100547547 */ /* 0x000fea000b800000 */
[----:B------:R-:W2:Y:S01]  /*4230*/  LDCU UR31, c[0x0][0x370] ;  /* 0x00006e00ff1f77ac */ /* 0x000ea20008000800 */
[----:B------:R-:W3:Y:S01]  /*4240*/  LDC.64 R16, c[0x0][0x348] ;  /* 0x0000d200ff107b82 */ /* 0x000ee20000000a00 */
[----:B------:R-:W-:Y:S02]  /*4250*/  HFMA2 R13, -RZ, RZ, 0, 0 ;  /* 0x00000000ff0d7431 */ /* 0x000fe400000001ff */
[----:B------:R-:W-:Y:S01]  /*4260*/  IMAD.MOV.U32 R15, RZ, RZ, 0x1 ;  /* 0x00000001ff0f7424 */ /* 0x000fe200078e00ff */
[----:B------:R-:W2:Y:S01]  /*4270*/  LDCU.128 UR44, c[0x0][0xb10] ;  /* 0x00016200ff2c77ac */ /* 0x000ea20008000c00 */
[----:B------:R-:W-:Y:S01]  /*4280*/  IMAD.MOV.U32 R14, RZ, RZ, RZ ;  /* 0x000000ffff0e7224 */ /* 0x000fe200078e00ff */
[----:B------:R-:W-:Y:S01]  /*4290*/  MOV R7, 0x2000 ;  /* 0x0000200000077802 */ /* 0x000fe20000000f00 */
[----:B------:R-:W4:Y:S01]  /*42a0*/  LDCU UR30, c[0x0][0x374] ;  /* 0x00006e80ff1e77ac */ /* 0x000f220008000800 */
[----:B------:R-:W1:Y:S01]  /*42b0*/  LDC.64 R2, c[0x0][0x888] ;  /* 0x00022200ff027b82 */ /* 0x000e620000000a00 */
[----:B------:R-:W4:Y:S01]  /*42c0*/  LDCU UR15, c[0x0][0xb0c] ;  /* 0x00016180ff0f77ac */ /* 0x000f220008000800 */
[----:B------:R-:W3:Y:S06]  /*42d0*/  LDCU UR41, c[0x0][0xb20] ;  /* 0x00016400ff2977ac */ /* 0x000eec0008000800 */
[----:B------:R-:W1:Y:S01]  /*42e0*/  LDC.64 R4, c[0x0][0x890] ;  /* 0x00022400ff047b82 */ /* 0x000e620000000a00 */
[----:B------:R-:W3:Y:S01]  /*42f0*/  LDCU UR4, c[0x0][0xb30] ;  /* 0x00016600ff0477ac */ /* 0x000ee20008000800 */
[----:B------:R-:W-:Y:S01]  /*4300*/  UMOV UR21, 0x400 ;  /* 0x0000040000157882 */ /* 0x000fe20000000000 */
[----:B--2---:R-:W-:-:S02]  /*4310*/  UIMAD.WIDE.U32 UR6, UR31, UR44, URZ ;  /* 0x0000002c1f0672a5 */ /* 0x004fc4000f8e00ff */
[----:B----4-:R-:W-:Y:S02]  /*4320*/  UIMAD.WIDE.U32 UR8, UR30, UR47, URZ ;  /* 0x0000002f1e0872a5 */ /* 0x010fe4000f8e00ff */
[----:B------:R-:W-:Y:S02]  /*4330*/  ULEA UR21, UR52, UR21, 0x18 ;  /* 0x0000001534157291 */ /* 0x000fe4000f8ec0ff */
[----:B------:R-:W-:Y:S02]  /*4340*/  UPLOP3.LUT UP3, UPT, UPT, UPT, UPT, 0x40, 0x4 ;  /* 0x000000000004789c */ /* 0x000fe40003f6e870 */
[----:B------:R-:W-:Y:S01]  /*4350*/  UIADD3 UR37, UPT, UPT, UR21, 0x38, URZ ;  /* 0x0000003815257890 */ /* 0x000fe2000fffe0ff */
[----:B------:R-:W-:Y:S01]  /*4360*/  UMOV UR6, UR7 ;  /* 0x0000000700067c82 */ /* 0x000fe20008000000 */
[----:B------:R-:W-:Y:S01]  /*4370*/  UMOV UR38, UR9 ;  /* 0x0000000900267c82 */ /* 0x000fe20008000000 */
[----:B------:R-:W-:Y:S02]  /*4380*/  UISETP.GE.AND UP0, UPT, UR42, 0x1, UPT ;  /* 0x000000012a00788c */ /* 0x000fe4000bf06270 */
[----:B------:R-:W-:Y:S01]  /*4390*/  UISETP.NE.AND UP4, UPT, UR42, 0x1, UPT ;  /* 0x000000012a00788c */ /* 0x000fe2000bf85270 */
[----:B------:R-:W2:Y:S01]  /*43a0*/  LDCU.64 UR22, c[0x0][0xb28] ;  /* 0x00016500ff1677ac */ /* 0x000ea20008000a00 */
[----:B------:R-:W-:-:S02]  /*43b0*/  UISETP.NE.AND UP6, UPT, UR15, 0x1, UPT ;  /* 0x000000010f00788c */ /* 0x000fc4000bfc5270 */
[----:B------:R-:W-:Y:S02]  /*43c0*/  UISETP.NE.AND UP5, UPT, UR46, 0x1, UPT ;  /* 0x000000012e00788c */ /* 0x000fe4000bfa5270 */
[----:B------:R-:W-:Y:S02]  /*43d0*/  UIADD3 UR33, UPT, UPT, UR21, 0x20, URZ ;  /* 0x0000002015217890 */ /* 0x000fe4000fffe0ff */
[----:B------:R-:W-:Y:S02]  /*43e0*/  UIADD3 UR25, UPT, UPT, UR21, 0x28, URZ ;  /* 0x0000002815197890 */ /* 0x000fe4000fffe0ff */
[----:B------:R-:W-:Y:S02]  /*43f0*/  UIADD3 UR17, UPT, UPT, UR21, 0x30, URZ ;  /* 0x0000003015117890 */ /* 0x000fe4000fffe0ff */
[----:B------:R-:W-:Y:S02]  /*4400*/  UPRMT UR37, UR52, 0x654, UR37 ;  /* 0x0000065434257896 */ /* 0x000fe40008000025 */
[----:B------:R-:W-:-:S02]  /*4410*/  USHF.R.U32.HI UR39, URZ, UR45, UR6 ;  /* 0x0000002dff277299 */ /* 0x000fc40008011606 */
[----:B---3--:R-:W-:Y:S02]  /*4420*/  USHF.R.U32.HI UR38, URZ, UR41, UR38 ;  /* 0x00000029ff267299 */ /* 0x008fe40008011626 */
[----:B------:R-:W-:-:S11]  /*4430*/  UISETP.NE.AND UP2, UPT, UR4, 0x1, UPT ;  /* 0x000000010400788c */ /* 0x000fd6000bf45270 */
.L_x_87:
[C---:B------:R-:W-:Y:S02]  /*4440*/  LEA R12, R14.reuse, UR21, 0x3 ;  /* 0x000000150e0c7c11 */ /* 0x040fe4000f8e18ff */
[----:B------:R-:W-:Y:S02]  /*4450*/  SHF.L.U32 R9, R13, 0x1f, RZ ;  /* 0x0000001f0d097819 */ /* 0x000fe400000006ff */
[----:B------:R-:W-:Y:S02]  /*4460*/  LEA R10, R14, UR21, 0x4 ;  /* 0x000000150e0a7c11 */ /* 0x000fe4000f8e20ff */
[----:B---3--:R-:W3:Y:S02]  /*4470*/  SYNCS.PHASECHK.TRANS64.TRYWAIT P0, [R12+URZ+0x70], R9 ;  /* 0x000070090c0075a7 */ /* 0x008ee400080011ff */
[----:B---3--:R-:W-:Y:S05]  /*4480*/  @!P0 BRA `(.L_x_77) ;  /* 0x0000005800b88947 */ /* 0x008fea0003800000 */
.L_x_163:
[----:B---3--:R-:W3:Y:S01]  /*4490*/  LDS.128 R8, [R10+0x100] ;  /* 0x000100000a087984 */ /* 0x008ee20000000c00 */
[----:B------:R-:W-:Y:S01]  /*44a0*/  UISETP.GE.AND UP0, UPT, UR42, 0x1, UPT ;  /* 0x000000012a00788c */ /* 0x000fe2000bf06270 */
[----:B------:R-:W-:Y:S01]  /*44b0*/  @!PT LDS RZ, [RZ] ;  /* 0x00000000fffff984 */ /* 0x000fe20000000800 */
[----:B------:R-:W-:Y:S01]  /*44c0*/  @!PT LDS RZ, [RZ] ;  /* 0x00000000fffff984 */ /* 0x000fe20000000800 */
[----:B------:R-:W-:Y:S01]  /*44d0*/  @!PT LDS RZ, [RZ] ;  /* 0x00000000fffff984 */ /* 0x000fe20000000800 */
[----:B------:R-:W-:Y:S01]  /*44e0*/  @!PT LDS RZ, [RZ] ;  /* 0x00000000fffff984 */ /* 0x000fe20000000800 */
[----:B------:R4:W-:Y:S06]  /*44f0*/  MEMBAR.ALL.CTA ;  /* 0x0000000000007992 */ /* 0x0009ec0000008000 */
[----:B----4-:R-:W4:Y:S01]  /*4500*/  FENCE.VIEW.ASYNC.S ;  /* 0x00000000000073c6 */ /* 0x010f220000000000 */
[----:B---3--:R-:W-:Y:S11]  /*4510*/  LOP3.LUT P0, RZ, R10, 0x1, RZ, 0xc0, !PT ;  /* 0x000000010aff7812 */ /* 0x008ff6000780c0ff */
[----:B------:R-:W-:Y:S02]  /*4520*/  @!UPT UIADD3 URZ, UPT, UPT, URZ, URZ, URZ ;  /* 0x000000fffffff290 */ /* 0x000fe4000fffe0ff */
[----:B----4-:R-:W-:Y:S01]  /*4530*/  VOTEU.ANY UP1, P0 ;  /* 0x0000000000ff7886 */ /* 0x010fe20000020100 */
[----:B------:R-:W-:Y:S11]  /*4540*/  PLOP3.LUT P0, PT, PT, PT, UP1, 0x80, 0x8 ;  /* 0x000000000008781c */ /* 0x000ff60003f0f018 */
[----:B------:R-:W-:Y:S02]  /*4550*/  @!UPT UIADD3 URZ, UPT, UPT, URZ, URZ, URZ ;  /* 0x000000fffffff290 */ /* 0x000fe4000fffe0ff */
[----:B------:R-:W-:Y:S02]  /*4560*/  @P0 SHF.R.U32.HI R0, RZ, 0x10, R9 ;  /* 0x00000010ff000819 */ /* 0x000fe40000011609 */
[----:B------:R-:W-:Y:S02]  /*4570*/  @P0 MOV R6, R8 ;  /* 0x0000000800060202 */ /* 0x000fe40000000f00 */
[----:B------:R-:W-:Y:S01]  /*4580*/  @P0 R2UR UR4, R0 ;  /* 0x00000000000402ca */ /* 0x000fe200000e0000 */
[----:B------:R-:W-:Y:S01]  /*4590*/  VIADD R0, R12, 0x80 ;  /* 0x000000800c007836 */ /* 0x000fe20000000000 */
[----:B------:R-:W-:Y:S02]  /*45a0*/  @P0 LOP3.LUT R8, R9, 0xffff, RZ, 0xc0, !PT ;  /* 0x0000ffff09080812 */ /* 0x000fe400078ec0ff */
[----:B------:R-:W-:Y:S02]  /*45b0*/  @P0 R2UR UR6, R6 ;  /* 0x00000000060602ca */ /* 0x000fe400000e0000 */
[----:B------:R-:W-:Y:S02]  /*45c0*/  PRMT R0, RZ, 0x654, R0 ;  /* 0x00000654ff007816 */ /* 0x000fe40000000000 */
[----:B------:R-:W-:Y:S02]  /*45d0*/  @P0 R2UR UR5, R8 ;  /* 0x00000000080502ca */ /* 0x000fe400000e0000 */
[----:B------:R3:W-:Y:S03]  /*45e0*/  SYNCS.ARRIVE.TRANS64.RED.A1T0 RZ, [R0+URZ], RZ ;  /* 0x000000ff00ff79a7 */ /* 0x0007e600081004ff */
[----:B------:R-:W-:Y:S04]  /*45f0*/  @UP1 UMOV UR29, UR4 ;  /* 0x00000004001d1c82 */ /* 0x000fe80008000000 */
[----:B------:R-:W-:Y:S04]  /*4600*/  @UP1 UMOV UR14, UR6 ;  /* 0x00000006000e1c82 */ /* 0x000fe80008000000 */
[----:B------:R-:W-:Y:S01]  /*4610*/  @UP1 UMOV UR13, UR5 ;  /* 0x00000005000d1c82 */ /* 0x000fe20008000000 */
[----:B------:R-:W-:Y:S05]  /*4620*/  BRA.U !UP0, `(.L_x_78) ;  /* 0x0000000108a47547 */ /* 0x000fea000b800000 */
[----:B------:R-:W-:Y:S02]  /*4630*/  UIMAD.WIDE.U32 UR18, UR13, UR47, URZ ;  /* 0x0000002f0d1272a5 */ /* 0x000fe4000f8e00ff */
[----:B------:R-:W-:Y:S02]  /*4640*/  UIMAD.WIDE.U32 UR26, UR14, UR44, URZ ;  /* 0x0000002c0e1a72a5 */ /* 0x000fe4000f8e00ff */
[----:B------:R-:W-:Y:S02]  /*4650*/  USEL UR4, UR30, UR38, !UP5 ;  /* 0x000000261e047287 */ /* 0x000fe4000e800000 */
[----:B------:R-:W-:Y:S02]  /*4660*/  USEL UR7, UR31, UR39, !UP6 ;  /* 0x000000271f077287 */ /* 0x000fe4000f000000 */
[----:B--2---:R-:W-:Y:S02]  /*4670*/  UIMAD.WIDE.U32 UR8, UR4, UR22, URZ ;  /* 0x00000016040872a5 */ /* 0x004fe4000f8e00ff */
[----:B------:R-:W-:Y:S01]  /*4680*/  UIMAD.WIDE.U32 UR10, UR7, UR22, URZ ;  /* 0x00000016070a72a5 */ /* 0x000fe2000f8e00ff */
[----:B------:R-:W-:Y:S02]  /*4690*/  UMOV UR5, UR19 ;  /* 0x0000001300057c82 */ /* 0x000fe40008000000 */
[----:B------:R-:W-:Y:S03]  /*46a0*/  USHF.R.U32.HI UR6, URZ, UR41, UR5 ;  /* 0x00000029ff067299 */ /* 0x000fe60008011605 */
[----:B------:R-:W-:Y:S01]  /*46b0*/  UMOV UR5, UR27 ;  /* 0x0000001b00057c82 */ /* 0x000fe20008000000 */
[----:B------:R-:W-:Y:S02]  /*46c0*/  USEL UR6, UR13, UR6, !UP5 ;  /* 0x000000060d067287 */ /* 0x000fe4000e800000 */
[----:B------:R-:W-:Y:S03]  /*46d0*/  USHF.R.U32.HI UR12, URZ, UR45, UR5 ;  /* 0x0000002dff0c7299 */ /* 0x000fe60008011605 */
[----:B------:R-:W-:Y:S02]  /*46e0*/  UMOV UR5, UR9 ;  /* 0x0000000900057c82 */ /* 0x000fe40008000000 */
[----:B------:R-:W-:Y:S03]  /*46f0*/  @UP4 USHF.R.U32.HI UR4, URZ, UR23, UR5 ;  /* 0x00000017ff044299 */ /* 0x000fe60008011605 */
[----:B------:R-:W-:Y:S01]  /*4700*/  UMOV UR5, UR11 ;  /* 0x0000000b00057c82 */ /* 0x000fe20008000000 */
[----:B------:R-:W-:Y:S02]  /*4710*/  UIMAD UR4, UR42, UR4, URZ ;  /* 0x000000042a0472a4 */ /* 0x000fe4000f8e02ff */
[----:B------:R-:W-:Y:S02]  /*4720*/  @UP4 USHF.R.U32.HI UR7, URZ, UR23, UR5 ;  /* 0x00000017ff074299 */ /* 0x000fe40008011605 */
[----:B------:R-:W-:Y:S02]  /*4730*/  UIMAD.WIDE.U32 UR10, UR6, UR22, URZ ;  /* 0x00000016060a72a5 */ /* 0x000fe4000f8e00ff */
[----:B------:R-:W-:Y:S02]  /*4740*/  USEL UR5, UR14, UR12, !UP6 ;  /* 0x0000000c0e057287 */ /* 0x000fe4000f000000 */
[----:B------:R-:W-:Y:S02]  /*4750*/  UIMAD UR8, UR42, UR7, URZ ;  /* 0x000000072a0872a4 */ /* 0x000fe4000f8e02ff */
[----:B------:R-:W-:Y:S03]  /*4760*/  UISETP.GE.AND UP0, UPT, UR6, UR4, UPT ;  /* 0x000000040600728c */ /* 0x000fe6000bf06270 */
[----:B------:R-:W-:Y:S01]  /*4770*/  UMOV UR4, UR11 ;  /* 0x0000000b00047c82 */ /* 0x000fe20008000000 */
[----:B------:R-:W-:Y:S02]  /*4780*/  UISETP.GE.OR UP0, UPT, UR5, UR8, UP0 ;  /* 0x000000080500728c */ /* 0x000fe40008706670 */
[----:B------:R-:W-:Y:S02]  /*4790*/  USHF.R.U32.HI UR4, URZ, UR23, UR4 ;  /* 0x00000017ff047299 */ /* 0x000fe40008011604 */
[----:B------:R-:W-:Y:S02]  /*47a0*/  UIMAD.WIDE.U32 UR8, UR5, UR22, URZ ;  /* 0x00000016050872a5 */ /* 0x000fe4000f8e00ff */
[----:B------:R-:W-:Y:S04]  /*47b0*/  USEL UR10, UR6, UR4, !UP4 ;  /* 0x00000004060a7287 */ /* 0x000fe8000e000000 */
[----:B------:R-:W-:Y:S01]  /*47c0*/  UIADD3 UR11, UPT, UPT, -UR10, URZ, URZ ;  /* 0x000000ff0a0b7290 */ /* 0x000fe2000fffe1ff */
[----:B------:R-:W-:Y:S02]  /*47d0*/  @!UP0 UMOV UR4, UR9 ;  /* 0x0000000900048c82 */ /* 0x000fe40008000000 */
[----:B------:R-:W-:Y:S02]  /*47e0*/  @!UP0 USHF.R.U32.HI UR4, URZ, UR23, UR4 ;  /* 0x00000017ff048299 */ /* 0x000fe40008011604 */
[----:B------:R-:W-:Y:S02]  /*47f0*/  UIMAD UR8, UR42, UR11, UR6 ;  /* 0x0000000b2a0872a4 */ /* 0x000fe4000f8e0206 */
[----:B------:R-:W-:Y:S04]  /*4800*/  @!UP0 USEL UR4, UR5, UR4, !UP4 ;  /* 0x0000000405048287 */ /* 0x000fe8000e000000 */
[----:B------:R-:W-:Y:S02]  /*4810*/  @!UP0 UIMAD UR8, UR7, UR8, UR4 ;  /* 0x00000008070882a4 */ /* 0x000fe4000f8e0204 */
[----:B------:R-:W-:Y:S02]  /*4820*/  @!UP0 UIADD3 UR9, UPT, UPT, UR10, -UR4, URZ ;  /* 0x800000040a098290 */ /* 0x000fe4000fffe0ff */
[----:B------:R-:W-:Y:S02]  /*4830*/  UIADD3 UR4, UPT, UPT, -UR5, URZ, URZ ;  /* 0x000000ff05047290 */ /* 0x000fe4000fffe1ff */
[----:B------:R-:W-:Y:S02]  /*4840*/  UIADD3 UR7, UPT, UPT, -UR6, URZ, URZ ;  /* 0x000000ff06077290 */ /* 0x000fe4000fffe1ff */
[----:B------:R-:W-:Y:S02]  /*4850*/  @!UP0 UIMAD UR6, UR9, UR42, UR5 ;  /* 0x0000002a090682a4 */ /* 0x000fe4000f8e0205 */
[----:B------:R-:W-:Y:S02]  /*4860*/  UIMAD UR14, UR15, UR4, UR14 ;  /* 0x000000040f0e72a4 */ /* 0x000fe4000f8e020e */
[----:B------:R-:W-:Y:S01]  /*4870*/  UIMAD UR13, UR46, UR7, UR13 ;  /* 0x000000072e0d72a4 */ /* 0x000fe2000f8e020d */
[----:B------:R-:W-:Y:S02]  /*4880*/  @!UP0 UMOV UR5, UR8 ;  /* 0x0000000800058c82 */ /* 0x000fe40008000000 */
[----:B------:R-:W-:Y:S02]  /*4890*/  UIMAD UR14, UR5, UR15, UR14 ;  /* 0x0000000f050e72a4 */ /* 0x000fe4000f8e020e */
[----:B------:R-:W-:Y:S11]  /*48a0*/  UIMAD UR13, UR6, UR46, UR13 ;  /* 0x0000002e060d72a4 */ /* 0x000ff6000f8e020d */
[----:B------:R-:W-:Y:S01]  /*48b0*/  @!UPT UIADD3 URZ, UPT, UPT, URZ, URZ, URZ ;  /* 0x000000fffffff290 */ /* 0x000fe2000fffe0ff */
.L_x_78:
[----:B------:R-:W4:Y:S01]  /*48c0*/  @!UP2 LDCU.128 UR8, c[0x0][0xb10] ;  /* 0x00016200ff08a7ac */ /* 0x000f220008000c00 */
[C---:B-1----:R-:W-:Y:S02]  /*48d0*/  ISETP.NE.U32.AND P1, PT, R4.reuse, RZ, PT ;  /* 0x000000ff0400720c */ /* 0x042fe40003f25070 */
[----:B------:R-:W-:Y:S02]  /*48e0*/  ISETP.NE.U32.AND P0, PT, R4, RZ, PT ;  /* 0x000000ff0400720c */ /* 0x000fe40003f05070 */
[C---:B------:R-:W-:Y:S02]  /*48f0*/  ISETP.NE.AND.EX P1, PT, R5.reuse, RZ, PT, P1 ;  /* 0x000000ff0500720c */ /* 0x040fe40003f25310 */
[----:B------:R-:W-:Y:S01]  /*4900*/  ISETP.NE.AND.EX P0, PT, R5, RZ, PT, P0 ;  /* 0x000000ff0500720c */ /* 0x000fe20003f05300 */
[----:B------:R-:W1:Y:S01]  /*4910*/  @!UP2 LDCU UR5, c[0x0][0xb0c] ;  /* 0x00016180ff05a7ac */ /* 0x000e620008000800 */
[----:B------:R-:W-:Y:S01]  /*4920*/  SHF.L.U32 R9, R15, 0x1f, RZ ;  /* 0x0000001f0f097819 */ /* 0x000fe200000006ff */
[----:B------:R-:W-:Y:S02]  /*4930*/  USHF.L.U32 UR35, UR16, 0x6, URZ ;  /* 0x0000000610237899 */ /* 0x000fe400080006ff */
[----:B------:R-:W-:Y:S02]  /*4940*/  USHF.L.U32 UR34, UR20, 0x8, URZ ;  /* 0x0000000814227899 */ /* 0x000fe400080006ff */
[----:B----4-:R-:W-:Y:S07]  /*4950*/  UIMAD.WIDE.U32 UR6, UR14, UR8, URZ ;  /* 0x000000080e0672a5 */ /* 0x010fee000f8e00ff */
[----:B------:R-:W-:Y:S01]  /*4960*/  @!UP2 UMOV UR4, UR7 ;  /* 0x000000070004ac82 */ /* 0x000fe20008000000 */
[----:B-1----:R-:W-:Y:S02]  /*4970*/  @!UP2 UISETP.NE.AND UP0, UPT, UR5, 0x1, UPT ;  /* 0x000000010500a88c */ /* 0x002fe4000bf05270 */
[----:B------:R-:W-:Y:S02]  /*4980*/  @!UP2 USHF.R.U32.HI UR4, URZ, UR9, UR4 ;  /* 0x00000009ff04a299 */ /* 0x000fe40008011604 */
[----:B------:R-:W-:Y:S02]  /*4990*/  UIMAD.WIDE.U32 UR6, UR13, UR11, URZ ;  /* 0x0000000b0d0672a5 */ /* 0x000fe4000f8e00ff */
[----:B------:R-:W-:Y:S02]  /*49a0*/  @!UP2 USEL UR8, UR14, UR4, !UP0 ;  /* 0x000000040e08a287 */ /* 0x000fe4000c000000 */
[----:B------:R-:W-:Y:S03]  /*49b0*/  @!UP2 UISETP.NE.AND UP0, UPT, UR10, 0x1, UPT ;  /* 0x000000010a00a88c */ /* 0x000fe6000bf05270 */
[----:B------:R-:W-:Y:S02]  /*49c0*/  @!UP2 UMOV UR6, UR7 ;  /* 0x000000070006ac82 */ /* 0x000fe40008000000 */
[----:B------:R-:W1:Y:S02]  /*49d0*/  @!UP2 LDCU UR4, c[0x0][0xb20] ;  /* 0x00016400ff04a7ac */ /* 0x000e640008000800 */
[----:B-1----:R-:W-:Y:S04]  /*49e0*/  @!UP2 USHF.R.U32.HI UR6, URZ, UR4, UR6 ;  /* 0x00000004ff06a299 */ /* 0x002fe80008011606 */
[----:B------:R-:W-:Y:S04]  /*49f0*/  @!UP2 USEL UR6, UR13, UR6, !UP0 ;  /* 0x000000060d06a287 */ /* 0x000fe8000c000000 */
[----:B------:R-:W-:Y:S02]  /*4a00*/  @!UP2 UIADD3 UR4, UPT, UPT, -UR8, UR6, URZ ;  /* 0x000000060804a290 */ /* 0x000fe4000fffe1ff */
[----:B------:R-:W-:Y:S02]  /*4a10*/  @!UP2 UIADD3 UR6, UPT, UPT, UR8, -UR6, URZ ;  /* 0x800000060806a290 */ /* 0x000fe4000fffe0ff */
[----:B------:R-:W-:Y:S02]  /*4a20*/  @!UP2 UIMAD UR14, UR4, UR5, UR14 ;  /* 0x00000005040ea2a4 */ /* 0x000fe4000f8e020e */
[----:B------:R-:W-:Y:S01]  /*4a30*/  @!UP2 UIMAD UR13, UR6, UR10, UR13 ;  /* 0x0000000a060da2a4 */ /* 0x000fe2000f8e020d */
[----:B------:R-:W-:Y:S11]  /*4a40*/  BRA.U UP3, `(.L_x_79) ;  /* 0x0000000103107547 */ /* 0x000ff6000b800000 */
[----:B---3--:R-:W-:Y:S04]  /*4a50*/  MOV R0, UR40 ;  /* 0x0000002800007c02 */ /* 0x008fe80008000f00 */
[----:B------:R-:W-:Y:S04]  /*4a60*/  SHF.L.U32 R11, R0, 0x1f, RZ ;  /* 0x0000001f000b7819 */ /* 0x000fe800000006ff */
[----:B------:R-:W1:Y:S02]  /*4a70*/  SYNCS.PHASECHK.TRANS64.TRYWAIT P2, [UR21+0x68], R11 ;  /* 0x0000680bff0075a7 */ /* 0x000e640008041115 */
[----:B-1----:R-:W-:Y:S05]  /*4a80*/  @!P2 BRA `(.L_x_80) ;  /* 0x00000054004ca947 */ /* 0x002fea0003800000 */
.L_x_79:
[----:B------:R-:W-:Y:S05]  /*4a90*/  @!P1 BRA `(.L_x_81) ;  /* 0x0000000000309947 */ /* 0x000fea0003800000 */
[----:B------:R-:W-:Y:S01]  /*4aa0*/  ISETP.NE.U32.AND P1, PT, R2, RZ, PT ;  /* 0x000000ff0200720c */ /* 0x000fe20003f25070 */
[----:B------:R-:W4:Y:S01]  /*4ab0*/  LDCU.64 UR4, c[0x0][0x358] ;  /* 0x00006b00ff0477ac */ /* 0x000f220008000a00 */
[----:B------:R-:W-:Y:S02]  /*4ac0*/  IMAD.MOV.U32 R81, RZ, RZ, 0x1 ;  /* 0x00000001ff517424 */ /* 0x000fe400078e00ff */
[----:B------:R-:W-:Y:S11]  /*4ad0*/  ISETP.NE.AND.EX P1, PT, R3, RZ, PT, P1 ;  /* 0x000000ff0300720c */ /* 0x000ff60003f25310 */
[----:B------:R-:W-:Y:S02]  /*4ae0*/  @!UPT UIADD3 URZ, UPT, UPT, URZ, URZ, URZ ;  /* 0x000000fffffff290 */ /* 0x000fe4000fffe0ff */
[----:B-1----:R-:W1:Y:S01]  /*4af0*/  @P1 LDC.64 R10, c[0x0][0x888] ;  /* 0x00022200ff0a1b82 */ /* 0x002e620000000a00 */
[----:B---3--:R-:W-:Y:S04]  /*4b00*/  @P1 IMAD R0, R4, UR36, RZ ;  /* 0x0000002404001c24 */ /* 0x008fe8000f8e02ff */
[----:B-1----:R-:W-:Y:S04]  /*4b10*/  @P1 IMAD.WIDE R10, R0, 0x4, R10 ;  /* 0x00000004000a1825 */ /* 0x002fe800078e020a */
[----:B------:R-:W-:Y:S01]  /*4b20*/  HFMA2 R0, -RZ, RZ, 0, 5.9604644775390625e-08 ;  /* 0x00000001ff007431 */ /* 0x000fe200000001ff */
[----:B----45:R4:W5:Y:S04]  /*4b30*/  @P1 LDG.E R41, desc[UR4][R10.64] ;  /* 0x000000040a291981 */ /* 0x030968000c1e1900 */
[----:B------:R-:W-:Y:S01]  /*4b40*/  @!P1 PRMT R81, R0, 0x7610, R81 ;  /* 0x0000761000519816 */ /* 0x000fe20000000051 */
[----:B----4-:R-:W1:Y:S06]  /*4b50*/  @!P1 LDC R41, c[0x0][0x880] ;  /* 0x00022000ff299b82 */ /* 0x010e6c0000000800 */
.L_x_81:
[----:B-1---5:R-:W-:Y:S01]  /*4b60*/  @!P0 FSETP.EQ.AND P1, PT, R41, RZ, PT ;  /* 0x000000ff2900820b */ /* 0x022fe20003f22000 */
[----:B------:R-:W-:Y:S01]  /*4b70*/  @!UPT UIADD3 URZ, UPT, UPT, URZ, URZ, URZ ;  /* 0x000000fffffff290 */ /* 0x000fe2000fffe0ff */
[----:B------:R-:W-:Y:S11]  /*4b80*/  @!P0 BRA `(.L_x_82) ;  /* 0x0000000000188947 */ /* 0x000ff60003800000 */
[----:B------:R-:W-:Y:S02]  /*4b90*/  LOP3.LUT P0, RZ, R81, 0xff, RZ, 0xc0, !PT ;  /* 0x000000ff51ff7812 */ /* 0x000fe4000780c0ff */
[----:B------:R-:W-:Y:S04]  /*4ba0*/  ISETP.NE.U32.AND P1, PT, R2, RZ, PT ;  /* 0x000000ff0200720c */ /* 0x000fe80003f25070 */
[----:B------:R-:W-:Y:S04]  /*4bb0*/  ISETP.NE.AND.EX P1, PT, R3, RZ, PT, P1 ;  /* 0x000000ff0300720c */ /* 0x000fe80003f25310 */
[----:B------:R-:W-:Y:S03]  /*4bc0*/  PLOP3.LUT P1, PT, P1, PT, PT, 0x8, 0x80 ;  /* 0x000000000080781c */ /* 0x000fe60000f2e170 */
[----:B------:R-:W-:Y:S11]  /*4bd0*/  @P0 FSETP.EQ.AND P1, PT, R41, RZ, PT ;  /* 0x000000ff2900020b */ /* 0x000ff60003f22000 */
[----:B------:R-:W-:Y:S02]  /*4be0*/  @!UPT UIADD3 URZ, UPT, UPT, URZ, URZ, URZ ;  /* 0x000000fffffff290 */ /* 0x000fe4000fffe0ff */
.L_x_82:
[----:B------:R-:W1:Y:S01]  /*4bf0*/  SYNCS.PHASECHK.TRANS64.TRYWAIT P2, [UR21+0x40], R9 ;  /* 0x00004009ff0075a7 */ /* 0x000e620008041115 */
[----:B------:R-:W-:Y:S04]  /*4c00*/  ELECT P0, URZ, PT ;  /* 0x0000000000ff782f */ /* 0x000fe80003800000 */
[----:B------:R-:W-:Y:S11]  /*4c10*/  PLOP3.LUT P1, PT, P1, P0, PT, 0xf2, 0x2f ;  /* 0x00000000002f781c */ /* 0x000ff60000f21e72 */
[----:B------:R-:W-:Y:S02]  /*4c20*/  @!UPT UIADD3 URZ, UPT, UPT, URZ, URZ, URZ ;  /* 0x000000fffffff290 */ /* 0x000fe4000fffe0ff */
[----:B------:R-:W-:Y:S05]  /*4c30*/  @!P1 IADD3 R8, P0, PT, R16, 0x580, RZ ;  /* 0x0000058010089810 */ /* 0x000fea0007f1e0ff */
[----:B------:R-:W-:Y:S01]  /*4c40*/  @!P1 IMAD.X R6, RZ, RZ, R17, P0 ;  /* 0x000000ffff069224 */ /* 0x000fe200000e0611 */
[----:B-1----:R-:W-:Y:S07]  /*4c50*/  @!P2 BRA `(.L_x_83) ;  /* 0x0000005000f0a947 */ /* 0x002fee0003800000 */
.L_x_166:
[----:B------:R-:W-:Y:S01]  /*4c60*/  @!P1 R2UR UR5, R8 ;  /* 0x00000000080592ca */ /* 0x000fe200000e0000 */
[----:B------:R-:W-:Y:S01]  /*4c70*/  VOTEU.ALL UP0, P1 ;  /* 0x0000000000ff7886 */ /* 0x000fe20000800000 */
[----:B------:R-:W-:Y:S01]  /*4c80*/  @!P1 R2UR UR4, R6 ;  /* 0x00000000060492ca */ /* 0x000fe200000e0000 */
[----:B-1-3--:R-:W-:Y:S01]  /*4c90*/  @!P1 IMAD.MOV.U32 R0, RZ, RZ, 0x2000 ;  /* 0x00002000ff009424 */ /* 0x00afe200078e00ff */
[----:B------:R-:W-:Y:S01]  /*4ca0*/  UMOV UR8, 0x0 ;  /* 0x0000000000087882 */ /* 0x000fe20000000000 */
[----:B------:R-:W-:Y:S01]  /*4cb0*/  UMOV UR9, 0x10000000 ;  /* 0x1000000000097882 */ /* 0x000fe20000000000 */
[----:B------:R-:W-:Y:S01]  /*4cc0*/  @!UP0 UIADD3 UR32, UPT, UPT, UR21, 0x400, URZ ;  /* 0x0000040015208890 */ /* 0x000fe2000fffe0ff */
[----:B------:R-:W-:Y:S01]  /*4cd0*/  @!P1 IADD3 R8, P0, PT, R16, 0x580, RZ ;  /* 0x0000058010089810 */ /* 0x000fe20007f1e0ff */
[----:B------:R-:W-:Y:S01]  /*4ce0*/  VOTEU.ALL UP0, P1 ;  /* 0x0000000000ff7886 */ /* 0x000fe20000800000 */
[----:B------:R-:W-:Y:S03]  /*4cf0*/  UPRMT UR6, UR52, 0x654, UR33 ;  /* 0x0000065434067896 */ /* 0x000fe60008000021 */
[----:B------:R-:W-:Y:S02]  /*4d00*/  @!P1 IMAD.X R6, RZ, RZ, R17, P0 ;  /* 0x000000ffff069224 */ /* 0x000fe400000e0611 */
[----:B------:R-:W-:Y:S02]  /*4d10*/  IMAD.U32 R10, RZ, RZ, UR5 ;  /* 0x00000005ff0a7e24 */ /* 0x000fe4000f8e00ff */
[----:B------:R-:W-:Y:S03]  /*4d20*/  IMAD.U32 R11, RZ, RZ, UR4 ;  /* 0x00000004ff0b7e24 */ /* 0x000fe6000f8e00ff */
[----:B------:R-:W-:Y:S02]  /*4d30*/  @!P1 R2UR UR4, R10 ;  /* 0x000000000a0492ca */ /* 0x000fe400000e0000 */
[----:B------:R-:W-:Y:S11]  /*4d40*/  @!P1 R2UR UR5, R11 ;  /* 0x000000000b0592ca */ /* 0x000ff600000e0000 */
[----:B------:R-:W-:Y:S02]  /*4d50*/  @!UPT UIADD3 URZ, UPT, UPT, URZ, URZ, URZ ;  /* 0x000000fffffff290 */ /* 0x000fe4000fffe0ff */
[----:B------:R1:W-:Y:S01]  /*4d60*/  @!UP0 UTMALDG.3D [UR32], [UR4], desc[UR8] ;  /* 0x00000820040085b4 */ /* 0x0003e20008011000 */
[----:B------:R1:W-:Y:S01]  /*4d70*/  @!P1 SYNCS.ARRIVE.TRANS64.RED.A0TR RZ, [UR21+0x20], R0 ;  /* 0x00002000ffff99a7 */ /* 0x0003e20008300415 */
[----:B------:R-:W-:Y:S01]  /*4d80*/  SYNCS.ARRIVE.TRANS64.RED.A1T0 RZ, [UR6], RZ ;  /* 0x000000ffffff79a7 */ /* 0x000fe20008100406 */
[----:B------:R-:W3:Y:S02]  /*4d90*/  SYNCS.PHASECHK.TRANS64.TRYWAIT P2, [UR21+0x48], R9 ;  /* 0x00004809ff0075a7 */ /* 0x000ee40008041115 */
[----:B-1-3--:R-:W-:Y:S05]  /*4da0*/  @!P2 BRA `(.L_x_84) ;  /* 0x0000005000b4a947 */ /* 0x00afea0003800000 */
.L_x_168:
[----:B------:R-:W-:Y:S01]  /*4db0*/  @!P1 R2UR UR5, R8 ;  /* 0x00000000080592ca */ /* 0x000fe200000e0000 */
[----:B------:R-:W-:Y:S01]  /*4dc0*/  VOTEU.ALL UP0, P1 ;  /* 0x0000000000ff7886 */ /* 0x000fe20000800000 */
[----:B------:R-:W-:Y:S01]  /*4dd0*/  @!P1 R2UR UR4, R6 ;  /* 0x00000000060492ca */ /* 0x000fe200000e0000 */
[----:B-1----:R-:W-:Y:S01]  /*4de0*/  @!P1 IMAD.MOV.U32 R0, RZ, RZ, 0x2000 ;  /* 0x00002000ff009424 */ /* 0x002fe200078e00ff */
[----:B------:R-:W-:Y:S01]  /*4df0*/  UMOV UR8, 0x0 ;  /* 0x0000000000087882 */ /* 0x000fe20000000000 */
[----:B------:R-:W-:Y:S01]  /*4e00*/  UMOV UR9, 0x10000000 ;  /* 0x1000000000097882 */ /* 0x000fe20000000000 */
[----:B------:R-:W-:Y:S01]  /*4e10*/  @!UP0 UIADD3 UR26, UPT, UPT, UR34, 0x40, URZ ;  /* 0x00000040221a8890 */ /* 0x000fe2000fffe0ff */
[----:B------:R-:W-:Y:S01]  /*4e20*/  @!P1 IADD3 R8, P0, PT, R16, 0x580, RZ ;  /* 0x0000058010089810 */ /* 0x000fe20007f1e0ff */
[----:B------:R-:W-:Y:S01]  /*4e30*/  @!UP0 UIADD3 UR24, UPT, UPT, UR21, 0x2400, URZ ;  /* 0x0000240015188890 */ /* 0x000fe2000fffe0ff */
[----:B------:R-:W-:Y:S01]  /*4e40*/  VOTEU.ALL UP0, P1 ;  /* 0x0000000000ff7886 */ /* 0x000fe20000800000 */
[----:B------:R-:W-:Y:S01]  /*4e50*/  UMOV UR27, UR35 ;  /* 0x00000023001b7c82 */ /* 0x000fe20008000000 */
[----:B------:R-:W-:Y:S02]  /*4e60*/  UMOV UR28, UR36 ;  /* 0x00000024001c7c82 */ /* 0x000fe40008000000 */
[----:B------:R-:W-:Y:S01]  /*4e70*/  IMAD.U32 R10, RZ, RZ, UR5 ;  /* 0x00000005ff0a7e24 */ /* 0x000fe2000f8e00ff */
[----:B------:R-:W-:Y:S01]  /*4e80*/  UPRMT UR6, UR52, 0x654, UR25 ;  /* 0x0000065434067896 */ /* 0x000fe20008000019 */
[----:B------:R-:W-:Y:S02]  /*4e90*/  IMAD.U32 R11, RZ, RZ, UR4 ;  /* 0x00000004ff0b7e24 */ /* 0x000fe4000f8e00ff */
[----:B------:R-:W-:Y:S01]  /*4ea0*/  @!P1 IMAD.X R6, RZ, RZ, R17, P0 ;  /* 0x000000ffff069224 */ /* 0x000fe200000e0611 */
        /* <DEDUP_REMOVED lines=8> */
.L_x_170:
[----:B------:R-:W-:Y:S01]  /*4f30*/  @!P1 R2UR UR5, R8 ;  /* 0x00000000080592ca */ /* 0x000fe200000e0000 */
[----:B------:R-:W-:Y:S01]  /*4f40*/  VOTEU.ALL UP0, P1 ;  /* 0x0000000000ff7886 */ /* 0x000fe20000800000 */
[----:B------:R-:W-:Y:S01]  /*4f50*/  @!P1 R2UR UR4, R6 ;  /* 0x00000000060492ca */ /* 0x000fe200000e0000 */
[----:B-1----:R-:W-:Y:S01]  /*4f60*/  @!P1 IMAD.MOV.U32 R0, RZ, RZ, 0x2000 ;  /* 0x00002000ff009424 */ /* 0x002fe200078e00ff */
[----:B------:R-:W-:Y:S01]  /*4f70*/  UMOV UR8, 0x0 ;  /* 0x0000000000087882 */ /* 0x000fe20000000000 */
[----:B------:R-:W-:Y:S01]  /*4f80*/  UMOV UR9, 0x10000000 ;  /* 0x1000000000097882 */ /* 0x000fe20000000000 */
[----:B------:R-:W-:Y:S01]  /*4f90*/  @!UP0 UIADD3 UR18, UPT, UPT, UR34, 0x80, URZ ;  /* 0x0000008022128890 */ /* 0x000fe2000fffe0ff */
[----:B------:R-:W-:Y:S01]  /*4fa0*/  VIADD R14, R14, 0x1 ;  /* 0x000000010e0e7836 */ /* 0x000fe20000000000 */
[----:B------:R-:W-:Y:S01]  /*4fb0*/  @!UP0 UIADD3 UR16, UPT, UPT, UR21, 0x4400, URZ ;  /* 0x0000440015108890 */ /* 0x000fe2000fffe0ff */
[----:B------:R-:W-:Y:S01]  /*4fc0*/  VOTEU.ALL UP0, P1 ;  /* 0x0000000000ff7886 */ /* 0x000fe20000800000 */
[----:B------:R-:W-:Y:S01]  /*4fd0*/  UMOV UR19, UR35 ;  /* 0x0000002300137c82 */ /* 0x000fe20008000000 */
[----:B------:R-:W-:Y:S02]  /*4fe0*/  UMOV UR20, UR36 ;  /* 0x0000002400147c82 */ /* 0x000fe40008000000 */
[----:B------:R-:W-:Y:S01]  /*4ff0*/  IMAD.U32 R10, RZ, RZ, UR5 ;  /* 0x00000005ff0a7e24 */ /* 0x000fe2000f8e00ff */
[----:B------:R-:W-:Y:S01]  /*5000*/  UPRMT UR6, UR52, 0x654, UR17 ;  /* 0x0000065434067896 */ /* 0x000fe20008000011 */
        /* <DEDUP_REMOVED lines=9> */
.L_x_172:
[----:B------:R-:W-:Y:S01]  /*50a0*/  @!P1 IADD3 R6, P0, PT, R16, 0x580, RZ ;  /* 0x0000058010069810 */ /* 0x000fe20007f1e0ff */
[----:B------:R-:W-:Y:S01]  /*50b0*/  VOTEU.ALL UP0, P1 ;  /* 0x0000000000ff7886 */ /* 0x000fe20000800000 */
[----:B------:R-:W-:Y:S01]  /*50c0*/  UMOV UR6, 0x0 ;  /* 0x0000000000067882 */ /* 0x000fe20000000000 */
[----:B------:R-:W-:Y:S01]  /*50d0*/  UMOV UR7, 0x10000000 ;  /* 0x1000000000077882 */ /* 0x000fe20000000000 */
[----:B------:R-:W-:Y:S01]  /*50e0*/  @!P1 R2UR UR5, R6 ;  /* 0x00000000060592ca */ /* 0x000fe200000e0000 */
[----:B-1----:R-:W-:Y:S01]  /*50f0*/  @!P1 IMAD.X R0, RZ, RZ, R17, P0 ;  /* 0x000000ffff009224 */ /* 0x002fe200000e0611 */
[----:B------:R-:W-:Y:S01]  /*5100*/  @!UP0 UIADD3 UR10, UPT, UPT, UR34, 0xc0, URZ ;  /* 0x000000c0220a8890 */ /* 0x000fe2000fffe0ff */
[----:B------:R-:W-:Y:S01]  /*5110*/  R2UR UR16, R83 ;  /* 0x00000000531072ca */ /* 0x000fe200000e0000 */
[----:B------:R-:W-:Y:S01]  /*5120*/  @!UP0 UIADD3 UR8, UPT, UPT, UR21, 0x6400, URZ ;  /* 0x0000640015088890 */ /* 0x000fe2000fffe0ff */
[----:B------:R-:W-:Y:S01]  /*5130*/  ISETP.NE.AND P0, PT, R14, 0x2, PT ;  /* 0x000000020e00780c */ /* 0x000fe20003f05270 */
[----:B------:R-:W-:Y:S01]  /*5140*/  @!UP0 UIADD3 UR9, UPT, UPT, UR21, 0x38, URZ ;  /* 0x0000003815098890 */ /* 0x000fe2000fffe0ff */
[----:B------:R-:W-:Y:S01]  /*5150*/  @!P1 R2UR UR4, R0 ;  /* 0x00000000000492ca */ /* 0x000fe200000e0000 */
[----:B------:R-:W-:Y:S01]  /*5160*/  VOTEU.ALL UP0, P1 ;  /* 0x0000000000ff7886 */ /* 0x000fe20000800000 */
[----:B------:R-:W-:Y:S01]  /*5170*/  UMOV UR11, UR35 ;  /* 0x00000023000b7c82 */ /* 0x000fe20008000000 */
[----:B------:R-:W-:Y:S01]  /*5180*/  UMOV UR12, UR36 ;  /* 0x00000024000c7c82 */ /* 0x000fe20008000000 */
[----:B------:R-:W-:Y:S01]  /*5190*/  SEL R0, RZ, 0x1, P0 ;  /* 0x00000001ff007807 */ /* 0x000fe20000000000 */
[----:B------:R-:W-:Y:S01]  /*51a0*/  UPLOP3.LUT UP3, UPT, UPT, UPT, UPT, 0x80, 0x8 ;  /* 0x000000000008789c */ /* 0x000fe20003f6f070 */
[----:B------:R-:W-:Y:S01]  /*51b0*/  IMAD.U32 R8, RZ, RZ, UR5 ;  /* 0x00000005ff087e24 */ /* 0x000fe2000f8e00ff */
[----:B------:R-:W-:Y:S01]  /*51c0*/  LOP3.LUT R15, R15, 0x1, RZ, 0x3c, !PT ;  /* 0x000000010f0f7812 */ /* 0x000fe200078e3cff */
[----:B------:R-:W-:Y:S01]  /*51d0*/  UMOV UR36, UR29 ;  /* 0x0000001d00247c82 */ /* 0x000fe20008000000 */
[----:B------:R-:W-:Y:S01]  /*51e0*/  LOP3.LUT R13, R13, R0, RZ, 0x3c, !PT ;  /* 0x000000000d0d7212 */ /* 0x000fe200078e3cff */
[----:B------:R-:W-:Y:S01]  /*51f0*/  UIADD3 UR20, UPT, UPT, UR13, UR16, URZ ;  /* 0x000000100d147290 */ /* 0x000fe2000fffe0ff */
[----:B------:R-:W-:Y:S01]  /*5200*/  SEL R14, R14, RZ, P0 ;  /* 0x000000ff0e0e7207 */ /* 0x000fe20000000000 */
[----:B------:R-:W-:Y:S01]  /*5210*/  UIADD3 UR16, UPT, UPT, UR14, UR63, URZ ;  /* 0x0000003f0e107290 */ /* 0x000fe2000fffe0ff */
[----:B------:R-:W-:Y:S01]  /*5220*/  IMAD.U32 R9, RZ, RZ, UR4 ;  /* 0x00000004ff097e24 */ /* 0x000fe2000f8e00ff */
[----:B------:R-:W-:Y:S04]  /*5230*/  @!P1 R2UR UR4, R8 ;  /* 0x00000000080492ca */ /* 0x000fe800000e0000 */
[----:B------:R-:W-:Y:S11]  /*5240*/  @!P1 R2UR UR5, R9 ;  /* 0x00000000090592ca */ /* 0x000ff600000e0000 */
[----:B------:R-:W-:Y:S02]  /*5250*/  @!UPT UIADD3 URZ, UPT, UPT, URZ, URZ, URZ ;  /* 0x000000fffffff290 */ /* 0x000fe4000fffe0ff */
[----:B------:R3:W-:Y:S01]  /*5260*/  @!UP0 UTMALDG.3D [UR8], [UR4], desc[UR6] ;  /* 0x00000608040085b4 */ /* 0x0007e20008011000 */
[----:B------:R3:W-:Y:S01]  /*5270*/  @!P1 SYNCS.ARRIVE.TRANS64.RED.A0TR RZ, [UR21+0x38], R7 ;  /* 0x00003807ffff99a7 */ /* 0x0007e20008300415 */
[----:B------:R-:W-:Y:S01]  /*5280*/  SYNCS.ARRIVE.TRANS64.RED.A1T0 RZ, [UR37], RZ ;  /* 0x000000ffffff79a7 */ /* 0x000fe20008100425 */
[----:B------:R-:W-:Y:S05]  /*5290*/  BRA.U UP1, `(.L_x_87) ;  /* 0xfffffff101687547 */ /* 0x000fea000b83ffff */
[----:B------:R-:W-:-:S04]  /*52a0*/  SHF.L.U32 R3, R15, 0x1f, RZ ;  /* 0x0000001f0f037819 */ /* 0x000fc800000006ff */
[----:B------:R-:W1:Y:S02]  /*52b0*/  SYNCS.PHASECHK.TRANS64.TRYWAIT P0, [UR21+0x40], R3 ;  /* 0x00004003ff0075a7 */ /* 0x000e640008001115 */
[----:B-1----:R-:W-:Y:S05]  /*52c0*/  @!P0 BRA `(.L_x_88) ;  /* 0x0000004c00b48947 */ /* 0x002fea0003800000 */
.L_x_174:
[----:B------:R-:W4:Y:S02]  /*52d0*/  SYNCS.PHASECHK.TRANS64.TRYWAIT P0, [UR21+0x48], R3 ;  /* 0x00004803ff0075a7 */ /* 0x000f240008001115 */
[----:B----4-:R-:W-:Y:S05]  /*52e0*/  @!P0 BRA `(.L_x_89) ;  /* 0x0000004c00c48947 */ /* 0x010fea0003800000 */
.L_x_176:
[----:B------:R-:W4:Y:S02]  /*52f0*/  SYNCS.PHASECHK.TRANS64.TRYWAIT P0, [UR21+0x50], R3 ;  /* 0x00005003ff0075a7 */ /* 0x000f240008001115 */
[----:B----4-:R-:W-:Y:S05]  /*5300*/  @!P0 BRA `(.L_x_90) ;  /* 0x0000004c00d48947 */ /* 0x010fea0003800000 */
.L_x_178:
[----:B-1----:R-:W-:-:S07]  /*5310*/  MOV R0, UR21 ;  /* 0x0000001500007c02 */ /* 0x002fce0008000f00 */
.L_x_91:
[----:B-1----:R-:W-:-:S04]  /*5320*/  SHF.L.U32 R3, R15, 0x1f, RZ ;  /* 0x0000001f0f037819 */ /* 0x002fc800000006ff */
[----:B------:R1:W4:Y:S03]  /*5330*/  SYNCS.PHASECHK.TRANS64.TRYWAIT P0, [R0+URZ+0x58], R3 ;  /* 0x00005803000075a7 */ /* 0x00032600080011ff */
[----:B----4-:R-:W-:Y:S05]  /*5340*/  @!P0 NANOSLEEP.SYNCS 0x989680 ;  /* 0x009896800000895d */ /* 0x010fea0003900000 */
[----:B------:R-:W4:Y:S02]  /*5350*/  @!P0 SYNCS.PHASECHK.TRANS64 P0, [R0+URZ+0x58], R3 ;  /* 0x00005803000085a7 */ /* 0x000f2400080010ff */
[----:B--234-:R-:W-:Y:S05]  /*5360*/  @P0 EXIT ;  /* 0x000000000000094d */ /* 0x01cfea0003800000 */
[----:B------:R-:W-:Y:S05]  /*5370*/  BRA `(.L_x_91) ;  /* 0xfffffffc00e87947 */ /* 0x000fea000383ffff */
.L_x_76:
[----:B------:R-:W-:-:S06]  /*5380*/  UISETP.GE.AND UP0, UPT, UR17, 0x4, UPT ;  /* 0x000000041100788c */ /* 0x000fcc000bf06270 */
[----:B------:R-:W-:-:S13]  /*5390*/  PLOP3.LUT P0, PT, PT, PT, UP0, 0x80, 0x8 ;  /* 0x000000000008781c */ /* 0x000fda0003f0f008 */
[----:B-1----:R-:W-:Y:S05]  /*53a0*/  @!P0 EXIT ;  /* 0x000000000000894d */ /* 0x002fea0003800000 */
[----:B------:R-:W-:Y:S01]  /*53b0*/  BAR.SYNC.DEFER_BLOCKING 0x6, 0xa0 ;  /* 0x0182800000007b1d */ /* 0x000fe20000010000 */
[C---:B------:R-:W-:Y:S01]  /*53c0*/  IMAD.SHL.U32 R7, R93.reuse, 0x40, RZ ;  /* 0x000000405d077824 */ /* 0x040fe200078e00ff */
[C---:B------:R-:W-:Y:S01]  /*53d0*/  R2P PR, R93.reuse, 0x6 ;  /* 0x000000065d007804 */ /* 0x040fe20000000000 */
[C---:B------:R-:W-:Y:S01]  /*53e0*/  IMAD.SHL.U32 R2, R93.reuse, 0x8, RZ ;  /* 0x000000085d027824 */ /* 0x040fe200078e00ff */
[----:B------:R-:W-:Y:S01]  /*53f0*/  CS2R R88, SRZ ;  /* 0x0000000000587805 */ /* 0x000fe2000001ff00 */
[----:B------:R-:W-:Y:S01]  /*5400*/  IMAD.U32 R37, R93, 0x10000, RZ ;  /* 0x000100005d257824 */ /* 0x000fe200078e00ff */
[----:B------:R-:W-:Y:S01]  /*5410*/  UMOV UR44, 0x400 ;  /* 0x00000400002c7882 */ /* 0x000fe20000000000 */
[----:B------:R-:W1:Y:S01]  /*5420*/  LDCU.64 UR4, c[0x0][0x890] ;  /* 0x00011200ff0477ac */ /* 0x000e620008000a00 */
[----:B------:R-:W2:Y:S01]  /*5430*/  LDC.64 R78, c[0x0][0x8b0] ;  /* 0x00022c00ff4e7b82 */ /* 0x000ea20000000a00 */
[----:B------:R-:W-:Y:S01]  /*5440*/  LOP3.LUT R3, R7, 0x1c0, RZ, 0xc0, !PT ;  /* 0x000001c007037812 */ /* 0x000fe200078ec0ff */
[----:B------:R-:W-:Y:S01]  /*5450*/  IMAD.SHL.U32 R80, R93, 0x20, RZ ;  /* 0x000000205d507824 */ /* 0x000fe200078e00ff */
[----:B------:R-:W-:Y:S01]  /*5460*/  ULEA UR44, UR52, UR44, 0x18 ;  /* 0x0000002c342c7291 */ /* 0x000fe2000f8ec0ff */
[----:B------:R-:W-:Y:S01]  /*5470*/  LOP3.LUT R7, R7, 0x200, RZ, 0xc0, !PT ;  /* 0x0000020007077812 */ /* 0x000fe200078ec0ff */
[----:B------:R-:W-:Y:S01]  /*5480*/  IMAD.MOV.U32 R91, RZ, RZ, 0x20 ;  /* 0x00000020ff5b7424 */ /* 0x000fe200078e00ff */
[----:B------:R-:W-:Y:S01]  /*5490*/  LOP3.LUT R2, R3, 0x38, R2, 0xf8, !PT ;  /* 0x0000003803027812 */ /* 0x000fe200078ef802 */
[----:B------:R-:W-:Y:S01]  /*54a0*/  IMAD.MOV.U32 R90, RZ, RZ, 0x1 ;  /* 0x00000001ff5a7424 */ /* 0x000fe200078e00ff */
[----:B------:R-:W3:Y:S01]  /*54b0*/  LDC.64 R76, c[0x0][0x8a8] ;  /* 0x00022a00ff4c7b82 */ /* 0x000ee20000000a00 */
[----:B------:R-:W-:Y:S01]  /*54c0*/  SHF.R.U32.HI R3, RZ, 0x1, R93 ;  /* 0x00000001ff037819 */ /* 0x000fe2000001165d */
[----:B------:R-:W-:Y:S01]  /*54d0*/  IMAD.MOV.U32 R36, RZ, RZ, RZ ;  /* 0x000000ffff247224 */ /* 0x000fe200078e00ff */
[----:B------:R-:W-:Y:S01]  /*54e0*/  LOP3.LUT R37, R37, 0x600000, RZ, 0xc0, !PT ;  /* 0x0060000025257812 */ /* 0x000fe200078ec0ff */
[----:B------:R-:W-:Y:S01]  /*54f0*/  IMAD.MOV.U32 R87, RZ, RZ, RZ ;  /* 0x000000ffff577224 */ /* 0x000fe200078e00ff */
[----:B------:R-:W-:Y:S01]  /*5500*/  LOP3.LUT R80, R7, 0xc00, R80, 0xf8, !PT ;  /* 0x00000c0007507812 */ /* 0x000fe200078ef850 */
[----:B------:R-:W4:Y:S01]  /*5510*/  LDCU UR60, c[0x0][0x370] ;  /* 0x00006e00ff3c77ac */ /* 0x000f220008000800 */
[----:B------:R-:W-:Y:S01]  /*5520*/  LOP3.LUT R3, R2, 0x8, R3, 0x78, !PT ;  /* 0x0000000802037812 */ /* 0x000fe200078e7803 */
[----:B------:R-:W4:Y:S01]  /*5530*/  LDS R0, [UR44+0x120] ;  /* 0x0001202cff007984 */ /* 0x000f220008000800 */
[----:B-1----:R-:W-:Y:S01]  /*5540*/  IMAD.U32 R95, RZ, RZ, UR4 ;  /* 0x00000004ff5f7e24 */ /* 0x002fe2000f8e00ff */
[----:B------:R-:W-:Y:S01]  /*5550*/  UIADD3 UR4, UPT, UPT, UR44, 0x400, URZ ;  /* 0x000004002c047890 */ /* 0x000fe2000fffe0ff */
[----:B------:R-:W-:Y:S01]  /*5560*/  SEL R92, R91, 0xffffffe0, !P2 ;  /* 0xffffffe05b5c7807 */ /* 0x000fe20005000000 */
[----:B------:R-:W-:Y:S01]  /*5570*/  IMAD.U32 R94, RZ, RZ, UR5 ;  /* 0x00000005ff5e7e24 */ /* 0x000fe2000f8e00ff */
[----:B------:R-:W-:Y:S01]  /*5580*/  LOP3.LUT R80, R80, R3, RZ, 0xfc, !PT ;  /* 0x0000000350507212 */ /* 0x000fe200078efcff */
[----:B------:R-:W1:Y:S01]  /*5590*/  LDCU UR43, c[0x0][0xb0c] ;  /* 0x00016180ff2b77ac */ /* 0x000e620008000800 */
[----:B------:R-:W-:Y:S01]  /*55a0*/  LOP3.LUT R93, R93, 0x60, RZ, 0xc0, !PT ;  /* 0x000000605d5d7812 */ /* 0x000fe200078ec0ff */
[----:B------:R-:W-:Y:S01]  /*55b0*/  IMAD.U32 R85, RZ, RZ, UR4 ;  /* 0x00000004ff557e24 */ /* 0x000fe2000f8e00ff */
[----:B------:R-:W-:Y:S01]  /*55c0*/  SEL R91, R91, 0xffffffe0, !P1 ;  /* 0xffffffe05b5b7807 */ /* 0x000fe20004800000 */
[----:B------:R-:W1:Y:S01]  /*55d0*/  LDCU UR39, c[0x0][0xb30] ;  /* 0x00016600ff2777ac */ /* 0x000e620008000800 */
[----:B------:R-:W1:Y:S01]  /*55e0*/  LDCU.64 UR54, c[0x0][0x888] ;  /* 0x00011100ff3677ac */ /* 0x000e620008000a00 */
[----:B------:R-:W1:Y:S01]  /*55f0*/  LDCU.64 UR40, c[0x0][0xb28] ;  /* 0x00016500ff2877ac */ /* 0x000e620008000a00 */
[----:B------:R-:W1:Y:S01]  /*5600*/  LDCU.128 UR56, c[0x0][0xb10] ;  /* 0x00016200ff3877ac */ /* 0x000e620008000c00 */
[----:B------:R-:W1:Y:S01]  /*5610*/  LDCU UR53, c[0x0][0x374] ;  /* 0x00006e80ff3577ac */ /* 0x000e620008000800 */
[----:B------:R-:W-:Y:S01]  /*5620*/  UMOV UR47, URZ ;  /* 0x000000ff002f7c82 */ /* 0x000fe20008000000 */
[----:B------:R-:W-:Y:S01]  /*5630*/  UMOV UR46, URZ ;  /* 0x000000ff002e7c82 */ /* 0x000fe20008000000 */
[----:B-1234-:R-:W-:-:S07]  /*5640*/  IMAD.IADD R37, R0, 0x1, R37 ;  /* 0x0000000100257824 */ /* 0x01efce00078e0225 */
.L_x_135:
[C---:B------:R-:W-:Y:S02]  /*5650*/  LEA R3, R87.reuse, UR44, 0x3 ;  /* 0x0000002c57037c11 */ /* 0x040fe4000f8e18ff */
[----:B------:R-:W-:Y:S02]  /*5660*/  SHF.L.U32 R0, R88, 0x1f, RZ ;  /* 0x0000001f58007819 */ /* 0x000fe400000006ff */
[----:B------:R-:W-:Y:S02]  /*5670*/  LEA R5, R87, UR44, 0x4 ;  /* 0x0000002c57057c11 */ /* 0x000fe4000f8e20ff */
[----:B-1----:R-:W1:Y:S02]  /*5680*/  SYNCS.PHASECHK.TRANS64.TRYWAIT P0, [R3+URZ+0x70], R0 ;  /* 0x00007000030075a7 */ /* 0x002e6400080011ff */
[----:B-1----:R-:W-:Y:S05]  /*5690*/  @!P0 BRA `(.L_x_92) ;  /* 0x0000004c00088947 */ /* 0x002fea0003800000 */
.L_x_179:
[----:B------:R-:W2:Y:S01]  /*56a0*/  LDS.128 R4, [R5+0x100] ;  /* 0x0001000005047984 */ /* 0x000ea20000000c00 */
[----:B------:R-:W-:Y:S01]  /*56b0*/  UISETP.GE.AND UP0, UPT, UR42, 0x1, UPT ;  /* 0x000000012a00788c */ /* 0x000fe2000bf06270 */
[----:B------:R-:W-:Y:S01]  /*56c0*/  @!PT LDS RZ, [RZ] ;  /* 0x00000000fffff984 */ /* 0x000fe20000000800 */
[----:B------:R-:W-:Y:S01]  /*56d0*/  @!PT LDS RZ, [RZ] ;  /* 0x00000000fffff984 */ /* 0x000fe20000000800 */
[----:B------:R-:W-:Y:S01]  /*56e0*/  @!PT LDS RZ, [RZ] ;  /* 0x00000000fffff984 */ /* 0x000fe20000000800 */
[----:B------:R-:W-:Y:S01]  /*56f0*/  @!PT LDS RZ, [RZ] ;  /* 0x00000000fffff984 */ /* 0x000fe20000000800 */
[----:B------:R3:W-:Y:S06]  /*5700*/  MEMBAR.ALL.CTA ;  /* 0x0000000000007992 */ /* 0x0007ec0000008000 */
[----:B---3--:R-:W3:Y:S01]  /*5710*/  FENCE.VIEW.ASYNC.S ;  /* 0x00000000000073c6 */ /* 0x008ee20000000000 */
[----:B--2---:R-:W-:Y:S11]  /*5720*/  LOP3.LUT P0, RZ, R6, 0x1, RZ, 0xc0, !PT ;  /* 0x0000000106ff7812 */ /* 0x004ff6000780c0ff */
[----:B------:R-:W-:Y:S02]  /*5730*/  @!UPT UIADD3 URZ, UPT, UPT, URZ, URZ, URZ ;  /* 0x000000fffffff290 */ /* 0x000fe4000fffe0ff */
[----:B---3--:R-:W-:Y:S01]  /*5740*/  VOTEU.ANY UP1, P0 ;  /* 0x0000000000ff7886 */ /* 0x008fe20000020100 */
[----:B------:R-:W-:Y:S01]  /*5750*/  PLOP3.LUT P0, PT, PT, PT, UP1, 0x80, 0x8 ;  /* 0x000000000008781c */ /* 0x000fe20003f0f018 */
[----:B------:R-:W-:Y:S11]  /*5760*/  UP2UR UR62, UPR, URZ, 0x2 ;  /* 0x00000002ff3e7883 */ /* 0x000ff60008000000 */
[----:B------:R-:W-:Y:S01]  /*5770*/  @!UPT UIADD3 URZ, UPT, UPT, URZ, URZ, URZ ;  /* 0x000000fffffff290 */ /* 0x000fe2000fffe0ff */
[----:B-1----:R-:W-:Y:S02]  /*5780*/  @P0 SHF.R.U32.HI R0, RZ, 0x10, R5 ;  /* 0x00000010ff000819 */ /* 0x002fe40000011605 */
        /* <DEDUP_REMOVED lines=12> */
[----:B------:R-:W2:Y:S01]  /*5850*/  LDCU UR12, c[0x0][0xb20] ;  /* 0x00016400ff0c77ac */ /* 0x000ea20008000800 */
[----:B------:R-:W-:Y:S02]  /*5860*/  UIMAD.WIDE.U32 UR4, UR53, UR59, URZ ;  /* 0x0000003b350472a5 */ /* 0x000fe4000f8e00ff */
[----:B------:R-:W-:Y:S02]  /*5870*/  UIMAD.WIDE.U32 UR6, UR60, UR56, URZ ;  /* 0x000000383c0672a5 */ /* 0x000fe4000f8e00ff */
[----:B------:R-:W-:Y:S02]  /*5880*/  UISETP.NE.AND UP0, UPT, UR58, 0x1, UPT ;  /* 0x000000013a00788c */ /* 0x000fe4000bf05270 */
[----:B------:R-:W-:Y:S02]  /*5890*/  UIMAD.WIDE.U32 UR8, UR37, UR59, URZ ;  /* 0x0000003b250872a5 */ /* 0x000fe4000f8e00ff */
[----:B------:R-:W-:Y:S02]  /*58a0*/  UIMAD.WIDE.U32 UR10, UR38, UR56, URZ ;  /* 0x00000038260a72a5 */ /* 0x000fe4000f8e00ff */
[----:B------:R-:W-:Y:S02]  /*58b0*/  UISETP.NE.AND UP1, UPT, UR43, 0x1, UPT ;  /* 0x000000012b00788c */ /* 0x000fe4000bf25270 */
[----:B------:R-:W-:Y:S01]  /*58c0*/  UISETP.NE.AND UP2, UPT, UR42, 0x1, UPT ;  /* 0x000000012a00788c */ /* 0x000fe2000bf45270 */
[----:B------:R-:W-:Y:S02]  /*58d0*/  UMOV UR4, UR5 ;  /* 0x0000000500047c82 */ /* 0x000fe40008000000 */
[----:B--2---:R-:W-:Y:S03]  /*58e0*/  USHF.R.U32.HI UR5, URZ, UR12, UR4 ;  /* 0x0000000cff057299 */ /* 0x004fe60008011604 */
[----:B------:R-:W-:Y:S02]  /*58f0*/  UMOV UR4, UR7 ;  /* 0x0000000700047c82 */ /* 0x000fe40008000000 */
[----:B------:R-:W-:Y:S02]  /*5900*/  USHF.R.U32.HI UR7, URZ, UR57, UR4 ;  /* 0x00000039ff077299 */ /* 0x000fe40008011604 */
[----:B------:R-:W-:Y:S02]  /*5910*/  USEL UR4, UR53, UR5, !UP0 ;  /* 0x0000000535047287 */ /* 0x000fe4000c000000 */
[----:B------:R-:W-:Y:S01]  /*5920*/  USEL UR7, UR60, UR7, !UP1 ;  /* 0x000000073c077287 */ /* 0x000fe2000c800000 */
[----:B------:R-:W-:Y:S01]  /*5930*/  UMOV UR5, UR9 ;  /* 0x0000000900057c82 */ /* 0x000fe20008000000 */
[----:B------:R-:W-:Y:S02]  /*5940*/  UIMAD.WIDE.U32 UR8, UR4, UR40, URZ ;  /* 0x00000028040872a5 */ /* 0x000fe4000f8e00ff */
[----:B------:R-:W-:Y:S03]  /*5950*/  USHF.R.U32.HI UR6, URZ, UR12, UR5 ;  /* 0x0000000cff067299 */ /* 0x000fe60008011605 */
[----:B------:R-:W-:Y:S01]  /*5960*/  UMOV UR5, UR11 ;  /* 0x0000000b00057c82 */ /* 0x000fe20008000000 */
[----:B------:R-:W-:Y:S02]  /*5970*/  UIMAD.WIDE.U32 UR10, UR7, UR40, URZ ;  /* 0x00000028070a72a5 */ /* 0x000fe4000f8e00ff */
[----:B------:R-:W-:Y:S02]  /*5980*/  USHF.R.U32.HI UR12, URZ, UR57, UR5 ;  /* 0x00000039ff0c7299 */ /* 0x000fe40008011605 */
[----:B------:R-:W-:Y:S01]  /*5990*/  USEL UR6, UR37, UR6, !UP0 ;  /* 0x0000000625067287 */ /* 0x000fe2000c000000 */
[----:B------:R-:W-:Y:S02]  /*59a0*/  UMOV UR5, UR9 ;  /* 0x0000000900057c82 */ /* 0x000fe40008000000 */
[----:B------:R-:W-:Y:S01]  /*59b0*/  UMOV UR10, UR11 ;  /* 0x0000000b000a7c82 */ /* 0x000fe20008000000 */
[----:B------:R-:W-:Y:S02]  /*59c0*/  @UP2 USHF.R.U32.HI UR4, URZ, UR41, UR5 ;  /* 0x00000029ff042299 */ /* 0x000fe40008011605 */
[----:B------:R-:W-:Y:S02]  /*59d0*/  @UP2 USHF.R.U32.HI UR7, URZ, UR41, UR10 ;  /* 0x00000029ff072299 */ /* 0x000fe4000801160a */
[----:B------:R-:W-:Y:S02]  /*59e0*/  UIMAD UR4, UR42, UR4, URZ ;  /* 0x000000042a0472a4 */ /* 0x000fe4000f8e02ff */
        /* <DEDUP_REMOVED lines=8> */
[----:B------:R-:W-:Y:S02]  /*5a70*/  USEL UR11, UR6, UR4, !UP2 ;  /* 0x00000004060b7287 */ /* 0x000fe4000d000000 */
[----:B------:R-:W-:Y:S02]  /*5a80*/  UIADD3 UR8, UPT, UPT, -UR5, URZ, URZ ;  /* 0x000000ff05087290 */ /* 0x000fe4000fffe1ff */
[----:B------:R-:W-:Y:S01]  /*5a90*/  UIADD3 UR10, UPT, UPT, -UR11, URZ, URZ ;  /* 0x000000ff0b0a7290 */ /* 0x000fe2000fffe1ff */
[----:B------:R-:W-:Y:S01]  /*5aa0*/  @!UP0 UMOV UR4, UR9 ;  /* 0x0000000900048c82 */ /* 0x000fe20008000000 */
[----:B------:R-:W-:Y:S02]  /*5ab0*/  UIADD3 UR9, UPT, UPT, -UR6, URZ, URZ ;  /* 0x000000ff06097290 */ /* 0x000fe4000fffe1ff */
[----:B------:R-:W-:Y:S02]  /*5ac0*/  @!UP0 USHF.R.U32.HI UR4, URZ, UR41, UR4 ;  /* 0x00000029ff048299 */ /* 0x000fe40008011604 */
[----:B------:R-:W-:Y:S02]  /*5ad0*/  UIMAD UR10, UR42, UR10, UR6 ;  /* 0x0000000a2a0a72a4 */ /* 0x000fe4000f8e0206 */
[----:B------:R-:W-:Y:S04]  /*5ae0*/  @!UP0 USEL UR4, UR5, UR4, !UP2 ;  /* 0x0000000405048287 */ /* 0x000fe8000d000000 */
[----:B------:R-:W-:Y:S02]  /*5af0*/  @!UP0 UIMAD UR10, UR7, UR10, UR4 ;  /* 0x0000000a070a82a4 */ /* 0x000fe4000f8e0204 */
[----:B------:R-:W-:Y:S02]  /*5b00*/  @!UP0 UIADD3 UR11, UPT, UPT, UR11, -UR4, URZ ;  /* 0x800000040b0b8290 */ /* 0x000fe4000fffe0ff */
[----:B------:R-:W-:Y:S02]  /*5b10*/  UIMAD UR7, UR43, UR8, UR38 ;  /* 0x000000082b0772a4 */ /* 0x000fe4000f8e0226 */
[----:B------:R-:W-:Y:S02]  /*5b20*/  @!UP0 UIMAD UR6, UR11, UR42, UR5 ;  /* 0x0000002a0b0682a4 */ /* 0x000fe4000f8e0205 */
[----:B------:R-:W-:Y:S01]  /*5b30*/  UIMAD UR4, UR58, UR9, UR37 ;  /* 0x000000093a0472a4 */ /* 0x000fe2000f8e0225 */
[----:B------:R-:W-:Y:S02]  /*5b40*/  @!UP0 UMOV UR5, UR10 ;  /* 0x0000000a00058c82 */ /* 0x000fe40008000000 */
[----:B------:R-:W-:Y:S02]  /*5b50*/  UIMAD UR38, UR5, UR43, UR7 ;  /* 0x0000002b052672a4 */ /* 0x000fe4000f8e0207 */
[----:B------:R-:W-:Y:S11]  /*5b60*/  UIMAD UR37, UR6, UR58, UR4 ;  /* 0x0000003a062572a4 */ /* 0x000ff6000f8e0204 */
[----:B------:R-:W-:Y:S01]  /*5b70*/  @!UPT UIADD3 URZ, UPT, UPT, URZ, URZ, URZ ;  /* 0x000000fffffff290 */ /* 0x000fe2000fffe0ff */
.L_x_93:
[----:B------:R-:W-:Y:S01]  /*5b80*/  UISETP.NE.AND UP0, UPT, UR39, 0x1, UPT ;  /* 0x000000012700788c */ /* 0x000fe2000bf05270 */
[----:B------:R-:W-:Y:S01]  /*5b90*/  LOP3.LUT P0, RZ, R85, 0x3f0, RZ, 0xc0, !PT ;  /* 0x000003f055ff7812 */ /* 0x000fe2000780c0ff */
[----:B------:R-:W-:Y:S01]  /*5ba0*/  USHF.L.U32 UR50, UR16, 0x6, URZ ;  /* 0x0000000610327899 */ /* 0x000fe200080006ff */
[----:B------:R-:W-:Y:S01]  /*5bb0*/  BSSY.RECONVERGENT B6, `(.L_x_94) ;  /* 0x0000034000067945 */ /* 0x000fe20003800200 */
[----:B------:R-:W-:Y:S01]  /*5bc0*/  USHF.L.U32 UR49, UR20, 0x8, URZ ;  /* 0x0000000814317899 */ /* 0x000fe200080006ff */
[----:B------:R-:W-:Y:S06]  /*5bd0*/  IADD3 R87, PT, PT, R87, 0x1, RZ ;  /* 0x0000000157577810 */ /* 0x000fec0007ffe0ff */
[----:B------:R-:W2:Y:S01]  /*5be0*/  @!UP0 LDCU.128 UR12, c[0x0][0xb10] ;  /* 0x00016200ff0c87ac */ /* 0x000ea20008000c00 */
[----:B------:R-:W3:Y:S01]  /*5bf0*/  @!UP0 LDCU UR5, c[0x0][0xb0c] ;  /* 0x00016180ff0587ac */ /* 0x000ee20008000800 */
[----:B------:R-:W4:Y:S01]  /*5c00*/  @!UP0 LDCU UR10, c[0x0][0xb20] ;  /* 0x00016400ff0a87ac */ /* 0x000f220008000800 */
[----:B--2---:R-:W-:Y:S02]  /*5c10*/  UIMAD.WIDE.U32 UR8, UR38, UR12, URZ ;  /* 0x0000000c260872a5 */ /* 0x004fe4000f8e00ff */
[----:B------:R-:W-:Y:S02]  /*5c20*/  UIMAD.WIDE.U32 UR6, UR37, UR15, URZ ;  /* 0x0000000f250672a5 */ /* 0x000fe4000f8e00ff */
[----:B------:R-:W-:Y:S03]  /*5c30*/  @!UP0 UISETP.NE.AND UP1, UPT, UR14, 0x1, UPT ;  /* 0x000000010e00888c */ /* 0x000fe6000bf25270 */
[----:B------:R-:W-:Y:S01]  /*5c40*/  @!UP0 UMOV UR4, UR9 ;  /* 0x0000000900048c82 */ /* 0x000fe20008000000 */
[----:B---3--:R-:W-:Y:S02]  /*5c50*/  @!UP0 UISETP.NE.AND UP2, UPT, UR5, 0x1, UPT ;  /* 0x000000010500888c */ /* 0x008fe4000bf45270 */
[----:B------:R-:W-:Y:S01]  /*5c60*/  @!UP0 USHF.R.U32.HI UR4, URZ, UR13, UR4 ;  /* 0x0000000dff048299 */ /* 0x000fe20008011604 */
[----:B------:R-:W-:Y:S02]  /*5c70*/  @!UP0 UMOV UR6, UR7 ;  /* 0x0000000700068c82 */ /* 0x000fe40008000000 */
[----:B----4-:R-:W-:Y:S02]  /*5c80*/  @!UP0 USHF.R.U32.HI UR6, URZ, UR10, UR6 ;  /* 0x0000000aff068299 */ /* 0x010fe40008011606 */
[----:B------:R-:W-:Y:S02]  /*5c90*/  @!UP0 USEL UR7, UR38, UR4, !UP2 ;  /* 0x0000000426078287 */ /* 0x000fe4000d000000 */
[----:B------:R-:W-:Y:S04]  /*5ca0*/  @!UP0 USEL UR6, UR37, UR6, !UP1 ;  /* 0x0000000625068287 */ /* 0x000fe8000c800000 */
[----:B------:R-:W-:Y:S02]  /*5cb0*/  @!UP0 UIADD3 UR4, UPT, UPT, -UR7, UR6, URZ ;  /* 0x0000000607048290 */ /* 0x000fe4000fffe1ff */
[----:B------:R-:W-:Y:S02]  /*5cc0*/  @!UP0 UIADD3 UR6, UPT, UPT, UR7, -UR6, URZ ;  /* 0x8000000607068290 */ /* 0x000fe4000fffe0ff */
[----:B------:R-:W-:Y:S02]  /*5cd0*/  @!UP0 UIMAD UR38, UR4, UR5, UR38 ;  /* 0x00000005042682a4 */ /* 0x000fe4000f8e0226 */
[----:B------:R-:W-:Y:S01]  /*5ce0*/  @!UP0 UIMAD UR37, UR6, UR14, UR37 ;  /* 0x0000000e062582a4 */ /* 0x000fe2000f8e0225 */
[----:B------:R-:W-:Y:S11]  /*5cf0*/  @!P0 BRA `(.L_x_95) ;  /* 0x00000000007c8947 */ /* 0x000ff60003800000 */
[----:B------:R-:W2:Y:S01]  /*5d00*/  LDCU.64 UR8, c[0x4][0x80] ;  /* 0x01001000ff0877ac */ /* 0x000ea20008000a00 */
[----:B------:R-:W-:Y:S01]  /*5d10*/  MOV R2, 0x0 ;  /* 0x0000000000027802 */ /* 0x000fe20000000f00 */
[----:B------:R-:W-:Y:S02]  /*5d20*/  HFMA2 R12, -RZ, RZ, 0, 5.9604644775390625e-08 ;  /* 0x00000001ff0c7431 */ /* 0x000fe400000001ff */
[----:B------:R-:W-:Y:S01]  /*5d30*/  IMAD.MOV.U32 R8, RZ, RZ, 0x70 ;  /* 0x00000070ff087424 */ /* 0x000fe200078e00ff */
[----:B------:R3:W4:Y:S01]  /*5d40*/  LDC.64 R14, c[0x4][R2] ;  /* 0x01000000020e7b82 */ /* 0x0007220000000a00 */
[----:B------:R-:W1:Y:S01]  /*5d50*/  LDCU.64 UR6, c[0x4][0x88] ;  /* 0x01001100ff0677ac */ /* 0x000e620008000a00 */
[----:B------:R-:W-:Y:S01]  /*5d60*/  IMAD.MOV.U32 R13, RZ, RZ, RZ ;  /* 0x000000ffff0d7224 */ /* 0x000fe200078e00ff */
[----:B------:R-:W1:Y:S01]  /*5d70*/  LDCU.64 UR4, c[0x4][0x8] ;  /* 0x01000100ff0477ac */ /* 0x000e620008000a00 */
[----:B--2---:R-:W-:Y:S01]  /*5d80*/  MOV R5, UR9 ;  /* 0x0000000900057c02 */ /* 0x004fe20008000f00 */
[----:B------:R-:W-:Y:S01]  /*5d90*/  IMAD.U32 R4, RZ, RZ, UR8 ;  /* 0x00000008ff047e24 */ /* 0x000fe2000f8e00ff */
[----:B-1----:R-:W-:Y:S01]  /*5da0*/  MOV R7, UR7 ;  /* 0x0000000700077c02 */ /* 0x002fe20008000f00 */
[----:B------:R-:W-:Y:S01]  /*5db0*/  IMAD.U32 R6, RZ, RZ, UR6 ;  /* 0x00000006ff067e24 */ /* 0x000fe2000f8e00ff */
[----:B------:R-:W-:Y:S01]  /*5dc0*/  MOV R11, UR5 ;  /* 0x00000005000b7c02 */ /* 0x000fe20008000f00 */
[----:B------:R-:W-:Y:S02]  /*5dd0*/  IMAD.U32 R10, RZ, RZ, UR4 ;  /* 0x00000004ff0a7e24 */ /* 0x000fe4000f8e00ff */
[----:B------:R-:W-:Y:S07]  /*5de0*/  LEPC R20, `(.L_x_96) ;  /* 0x000000001014794e */ /* 0x000fee0000000000 */
[----:B---345:R-:W-:Y:S05]  /*5df0*/  CALL.ABS.NOINC R14 ;  /* 0x000000000e007343 */ /* 0x038fea0003c00000 */
.L_x_96:
[----:B------:R-:W1:Y:S01]  /*5e00*/  LDCU.64 UR8, c[0x4][0x80] ;  /* 0x01001000ff0877ac */ /* 0x000e620008000a00 */
[----:B------:R-:W2:Y:S01]  /*5e10*/  LDC.64 R2, c[0x4][R2] ;  /* 0x0100000002027b82 */ /* 0x000ea20000000a00 */
[----:B------:R-:W-:Y:S02]  /*5e20*/  HFMA2 R12, -RZ, RZ, 0, 5.9604644775390625e-08 ;  /* 0x00000001ff0c7431 */ /* 0x000fe400000001ff */
[----:B------:R-:W-:Y:S02]  /*5e30*/  IMAD.MOV.U32 R8, RZ, RZ, 0x70 ;  /* 0x00000070ff087424 */ /* 0x000fe400078e00ff */
[----:B------:R-:W-:Y:S01]  /*5e40*/  IMAD.MOV.U32 R13, RZ, RZ, RZ ;  /* 0x000000ffff0d7224 */ /* 0x000fe200078e00ff */
[----:B------:R-:W3:Y:S01]  /*5e50*/  LDCU.64 UR6, c[0x4][0x88] ;  /* 0x01001100ff0677ac */ /* 0x000ee20008000a00 */
[----:B------:R-:W4:Y:S01]  /*5e60*/  LDCU.64 UR4, c[0x4][0x8] ;  /* 0x01000100ff0477ac */ /* 0x000f220008000a00 */
[----:B-1----:R-:W-:Y:S02]  /*5e70*/  MOV R4, UR8 ;  /* 0x0000000800047c02 */ /* 0x002fe40008000f00 */
[----:B------:R-:W-:Y:S02]  /*5e80*/  MOV R5, UR9 ;  /* 0x0000000900057c02 */ /* 0x000fe40008000f00 */
[----:B---3--:R-:W-:Y:S01]  /*5e90*/  MOV R7, UR7 ;  /* 0x0000000700077c02 */ /* 0x008fe20008000f00 */
[----:B------:R-:W-:Y:S01]  /*5ea0*/  IMAD.U32 R6, RZ, RZ, UR6 ;  /* 0x00000006ff067e24 */ /* 0x000fe2000f8e00ff */
[----:B----4-:R-:W-:Y:S01]  /*5eb0*/  MOV R11, UR5 ;  /* 0x00000005000b7c02 */ /* 0x010fe20008000f00 */
[----:B------:R-:W-:Y:S02]  /*5ec0*/  IMAD.U32 R10, RZ, RZ, UR4 ;  /* 0x00000004ff0a7e24 */ /* 0x000fe4000f8e00ff */
[----:B------:R-:W-:Y:S07]  /*5ed0*/  LEPC R20, `(.L_x_95) ;  /* 0x000000001014794e */ /* 0x000fee0000000000 */
[----:B--2---:R-:W-:Y:S05]  /*5ee0*/  CALL.ABS.NOINC R2 ;  /* 0x0000000002007343 */ /* 0x004fea0003c00000 */
.L_x_95:
[----:B------:R-:W-:Y:S05]  /*5ef0*/  BSYNC.RECONVERGENT B6 ;  /* 0x0000000000067941 */ /* 0x000fea0003800200 */
.L_x_94:
[----:B------:R-:W-:Y:S02]  /*5f00*/  R2UR UR6, R84 ;  /* 0x00000000540672ca */ /* 0x000fe400000e0000 */
[----:B------:R-:W-:Y:S02]  /*5f10*/  R2UR UR5, R95 ;  /* 0x000000005f0572ca */ /* 0x000fe400000e0000 */
[----:B------:R-:W-:Y:S02]  /*5f20*/  R2UR UR4, R94 ;  /* 0x000000005e0472ca */ /* 0x000fe400000e0000 */
[----:B------:R-:W-:Y:S02]  /*5f30*/  ISETP.NE.U32.AND P4, PT, R78, RZ, PT ;  /* 0x000000ff4e00720c */ /* 0x000fe40003f85070 */
[----:B------:R-:W-:Y:S02]  /*5f40*/  ISETP.NE.U32.AND P2, PT, RZ, UR54, PT ;  /* 0x00000036ff007c0c */ /* 0x000fe4000bf45070 */
[----:B------:R-:W-:Y:S02]  /*5f50*/  ISETP.NE.AND.EX P4, PT, R79, RZ, PT, P4 ;  /* 0x000000ff4f00720c */ /* 0x000fe40003f85340 */
[----:B------:R-:W-:Y:S01]  /*5f60*/  ISETP.NE.AND.EX P2, PT, RZ, UR55, PT, P2 ;  /* 0x00000037ff007c0c */ /* 0x000fe2000bf45320 */
[----:B------:R-:W-:Y:S02]  /*5f70*/  UISETP.NE.AND UP2, UPT, UR6, URZ, UPT ;  /* 0x000000ff0600728c */ /* 0x000fe4000bf45270 */
[----:B------:R-:W-:Y:S04]  /*5f80*/  UISETP.NE.U32.AND UP0, UPT, UR5, URZ, UPT ;  /* 0x000000ff0500728c */ /* 0x000fe8000bf05070 */
[----:B------:R-:W-:Y:S01]  /*5f90*/  UISETP.NE.AND.EX UP1, UPT, UR4, URZ, UPT, UP0 ;  /* 0x000000ff0400728c */ /* 0x000fe2000bf25300 */
[----:B------:R-:W-:Y:S01]  /*5fa0*/  PLOP3.LUT P1, PT, PT, PT, UP2, 0x80, 0x8 ;  /* 0x000000000008781c */ /* 0x000fe20003f2f028 */
[----:B------:R-:W-:Y:S03]  /*5fb0*/  UPLOP3.LUT UP0, UPT, UPT, UPT, UPT, 0x40, 0x4 ;  /* 0x000000000004789c */ /* 0x000fe60003f0e870 */
[----:B------:R-:W-:Y:S06]  /*5fc0*/  @UP2 UPLOP3.LUT UP0, UPT, UPT, UPT, UP1, 0x80, 0x8 ;  /* 0x000000000008289c */ /* 0x000fec0003f0f010 */
[----:B------:R-:W-:Y:S01]  /*5fd0*/  PLOP3.LUT P0, PT, PT, PT, UP0, 0x80, 0x8 ;  /* 0x000000000008781c */ /* 0x000fe20003f0f008 */
[----:B------:R-:W-:Y:S01]  /*5fe0*/  @!UPT UIADD3 URZ, UPT, UPT, URZ, URZ, URZ ;  /* 0x000000fffffff290 */ /* 0x000fe2000fffe0ff */
[----:B------:R-:W-:Y:S11]  /*5ff0*/  BRA.U !UP1, `(.L_x_97) ;  /* 0x0000000109407547 */ /* 0x000ff6000b800000 */
[----:B------:R-:W-:Y:S01]  /*6000*/  UISETP.NE.U32.AND UP0, UPT, UR54, URZ, UPT ;  /* 0x000000ff3600728c */ /* 0x000fe2000bf05070 */
[----:B------:R-:W-:Y:S01]  /*6010*/  R2UR UR6, R95 ;  /* 0x000000005f0672ca */ /* 0x000fe200000e0000 */
[----:B------:R-:W2:Y:S01]  /*6020*/  LDCU.64 UR8, c[0x0][0x358] ;  /* 0x00006b00ff0877ac */ /* 0x000ea20008000a00 */
[----:B------:R-:W-:Y:S02]  /*6030*/  HFMA2 R81, -RZ, RZ, 0, 5.9604644775390625e-08 ;  /* 0x00000001ff517431 */ /* 0x000fe400000001ff */
[----:B-1----:R-:W-:Y:S01]  /*6040*/  IMAD.MOV.U32 R0, RZ, RZ, 0x1 ;  /* 0x00000001ff007424 */ /* 0x002fe200078e00ff */
[----:B------:R-:W-:Y:S06]  /*6050*/  UISETP.NE.AND.EX UP0, UPT, UR55, URZ, UPT, UP0 ;  /* 0x000000ff3700728c */ /* 0x000fec000bf05300 */
[----:B------:R-:W-:Y:S05]  /*6060*/  PLOP3.LUT P3, PT, PT, PT, UP0, 0x80, 0x8 ;  /* 0x000000000008781c */ /* 0x000fea0003f6f008 */
[----:B------:R-:W1:Y:S01]  /*6070*/  @UP0 LDCU.64 UR4, c[0x0][0x888] ;  /* 0x00011100ff0407ac */ /* 0x000e620008000a00 */
[----:B------:R-:W-:Y:S07]  /*6080*/  @UP0 UIMAD UR6, UR36, UR6, URZ ;  /* 0x00000006240602a4 */ /* 0x000fee000f8e02ff */
[----:B------:R-:W-:Y:S01]  /*6090*/  @!P3 PRMT R81, R0, 0x7610, R81 ;  /* 0x000076100051b816 */ /* 0x000fe20000000051 */
[----:B-1----:R-:W-:Y:S06]  /*60a0*/  @UP0 UIMAD.WIDE UR4, UR6, 0x4, UR4 ;  /* 0x00000004060408a5 */ /* 0x002fec000f8e0204 */
[----:B------:R-:W-:Y:S02]  /*60b0*/  IMAD.U32 R2, RZ, RZ, UR4 ;  /* 0x00000004ff027e24 */ /* 0x000fe4000f8e00ff */
[----:B------:R-:W-:Y:S03]  /*60c0*/  IMAD.U32 R3, RZ, RZ, UR5 ;  /* 0x00000005ff037e24 */ /* 0x000fe6000f8e00ff */
[----:B------:R-:W1:Y:S02]  /*60d0*/  @!UP0 LDCU UR4, c[0x0][0x880] ;  /* 0x00011000ff0487ac */ /* 0x000e640008000800 */
[----:B--2--5:R2:W5:Y:S02]  /*60e0*/  @P3 LDG.E R41, desc[UR8][R2.64] ;  /* 0x0000000802293981 */ /* 0x024564000c1e1900 */
[----:B-12---:R-:W-:Y:S02]  /*60f0*/  @!P3 MOV R41, UR4 ;  /* 0x000000040029bc02 */ /* 0x006fe40008000f00 */
.L_x_97:
[----:B------:R-:W-:Y:S05]  /*6100*/  @!P4 BRA `(.L_x_98) ;  /* 0x000000000024c947 */ /* 0x000fea0003800000 */
[----:B------:R-:W-:Y:S01]  /*6110*/  ISETP.NE.U32.AND P3, PT, R76, RZ, PT ;  /* 0x000000ff4c00720c */ /* 0x000fe20003f65070 */
[----:B------:R-:W2:Y:S03]  /*6120*/  LDCU.64 UR4, c[0x0][0x358] ;  /* 0x00006b00ff0477ac */ /* 0x000ea60008000a00 */
[----:B------:R-:W-:Y:S11]  /*6130*/  ISETP.NE.AND.EX P3, PT, R77, RZ, PT, P3 ;  /* 0x000000ff4d00720c */ /* 0x000ff60003f65330 */
[----:B------:R-:W-:Y:S02]  /*6140*/  @!UPT UIADD3 URZ, UPT, UPT, URZ, URZ, URZ ;  /* 0x000000fffffff290 */ /* 0x000fe4000fffe0ff */
[----:B------:R-:W3:Y:S01]  /*6150*/  @P3 LDC.64 R2, c[0x0][0x8a8] ;  /* 0x00022a00ff023b82 */ /* 0x000ee20000000a00 */
[----:B-1----:R-:W-:Y:S04]  /*6160*/  @P3 IMAD R0, R78, UR36, RZ ;  /* 0x000000244e003c24 */ /* 0x002fe8000f8e02ff */
[----:B---3--:R-:W-:Y:S05]  /*6170*/  @P3 IMAD.WIDE R2, R0, 0x4, R2 ;  /* 0x0000000400023825 */ /* 0x008fea00078e0202 */
[----:B--2--5:R2:W5:Y:S02]  /*6180*/  @P3 LDG.E R38, desc[UR4][R2.64] ;  /* 0x0000000402263981 */ /* 0x024564000c1e1900 */
[----:B--2---:R-:W3:Y:S02]  /*6190*/  @!P3 LDC R38, c[0x0][0x8a0] ;  /* 0x00022800ff26bb82 */ /* 0x004ee40000000800 */
.L_x_98:
[----:B-----5:R-:W-:Y:S01]  /*61a0*/  FSETP.NEU.AND P3, PT, R41, RZ, PT ;  /* 0x000000ff2900720b */ /* 0x020fe20003f6d000 */
[----:B------:R-:W-:Y:S01]  /*61b0*/  IMAD.SHL.U32 R47, R80, 0x2, RZ ;  /* 0x00000002502f7824 */ /* 0x000fe200078e00ff */
[----:B------:R-:W-:Y:S01]  /*61c0*/  SEL R4, RZ, 0xffffffff, P2 ;  /* 0xffffffffff047807 */ /* 0x000fe20001000000 */
[----:B------:R-:W-:Y:S01]  /*61d0*/  BSSY B1, `(.L_x_99) ;  /* 0x0000044000017945 */ /* 0x000fe20003800000 */
[----:B------:R-:W-:Y:S01]  /*61e0*/  @P1 LOP3.LUT P2, RZ, R81, 0xff, RZ, 0xc0, !PT ;  /* 0x000000ff51ff1812 */ /* 0x000fe2000784c0ff */
[----:B------:R-:W-:Y:S01]  /*61f0*/  VIADD R98, R47, UR44 ;  /* 0x0000002c2f627c36 */ /* 0x000fe20008000000 */
[----:B------:R-:W-:Y:S01]  /*6200*/  @P1 SEL R3, RZ, 0xffffffff, P3 ;  /* 0xffffffffff031807 */ /* 0x000fe20001800000 */
[----:B------:R-:W-:Y:S01]  /*6210*/  IMAD.MOV.U32 R60, RZ, RZ, 0x1 ;  /* 0x00000001ff3c7424 */ /* 0x000fe200078e00ff */
[----:B------:R-:W-:Y:S01]  /*6220*/  LOP3.LUT R90, R90, 0x1, RZ, 0x3c, !PT ;  /* 0x000000015a5a7812 */ /* 0x000fe200078e3cff */
[----:B------:R-:W-:Y:S01]  /*6230*/  IMAD.MOV.U32 R46, RZ, RZ, RZ ;  /* 0x000000ffff2e7224 */ /* 0x000fe200078e00ff */
[----:B------:R-:W-:Y:S02]  /*6240*/  @P0 SEL R3, R4, R3, !P2 ;  /* 0x0000000304030207 */ /* 0x000fe40005000000 */
[----:B------:R-:W-:Y:S02]  /*6250*/  CS2R R74, SRZ ;  /* 0x00000000004a7805 */ /* 0x000fe4000001ff00 */
[C---:B------:R-:W-:Y:S02]  /*6260*/  LEA R99, R36.reuse, UR44, 0x3 ;  /* 0x0000002c24637c11 */ /* 0x040fe4000f8e18ff */
[----:B------:R-:W-:Y:S02]  /*6270*/  CS2R R72, SRZ ;  /* 0x0000000000487805 */ /* 0x000fe4000001ff00 */
[----:B------:R-:W-:Y:S02]  /*6280*/  @P1 LOP3.LUT R3, R3, 0x1, RZ, 0xc0, !PT ;  /* 0x0000000103031812 */ /* 0x000fe400078ec0ff */
[----:B------:R-:W-:Y:S02]  /*6290*/  CS2R R66, SRZ ;  /* 0x0000000000427805 */ /* 0x000fe4000001ff00 */
[----:B------:R-:W-:Y:S02]  /*62a0*/  SHF.L.U32 R2, R89, 0x1f, RZ ;  /* 0x0000001f59027819 */ /* 0x000fe400000006ff */
[----:B------:R-:W-:Y:S02]  /*62b0*/  CS2R R64, SRZ ;  /* 0x0000000000407805 */ /* 0x000fe4000001ff00 */
[----:B------:R-:W-:Y:S02]  /*62c0*/  ISETP.NE.U32.OR P6, PT, R3, 0x1, !P1 ;  /* 0x000000010300780c */ /* 0x000fe40004fc5470 */
[----:B------:R-:W-:Y:S02]  /*62d0*/  CS2R R58, SRZ ;  /* 0x00000000003a7805 */ /* 0x000fe4000001ff00 */
[----:B------:R-:W-:Y:S02]  /*62e0*/  PLOP3.LUT P2, PT, PT, PT, UP1, 0x80, 0x8 ;  /* 0x000000000008781c */ /* 0x000fe40003f4f018 */
[----:B------:R-:W-:Y:S02]  /*62f0*/  CS2R R56, SRZ ;  /* 0x0000000000387805 */ /* 0x000fe4000001ff00 */
[----:B------:R-:W-:Y:S02]  /*6300*/  LEA.HI R39, R36, R36, RZ, 0x1 ;  /* 0x0000002424277211 */ /* 0x000fe400078f08ff */
[----:B------:R-:W-:Y:S02]  /*6310*/  CS2R R50, SRZ ;  /* 0x0000000000327805 */ /* 0x000fe4000001ff00 */
[----:B------:R-:W-:Y:S02]  /*6320*/  LOP3.LUT P4, R86, R81, 0xff, RZ, 0xc0, !PT ;  /* 0x000000ff51567812 */ /* 0x000fe4000788c0ff */
[----:B------:R-:W-:Y:S02]  /*6330*/  CS2R R48, SRZ ;  /* 0x0000000000307805 */ /* 0x000fe4000001ff00 */
[----:B------:R-:W-:Y:S01]  /*6340*/  SEL R3, RZ, 0xffffffff, P3 ;  /* 0xffffffffff037807 */ /* 0x000fe20001800000 */
[C---:B-1----:R-:W-:Y:S01]  /*6350*/  IMAD.SHL.U32 R0, R39.reuse, 0x80, RZ ;  /* 0x0000008027007824 */ /* 0x042fe200078e00ff */
[----:B------:R-:W-:Y:S01]  /*6360*/  LOP3.LUT R39, R39, 0xffe, RZ, 0xc0, !PT ;  /* 0x00000ffe27277812 */ /* 0x000fe200078ec0ff */
[----:B------:R-:W-:Y:S01]  /*6370*/  VIADD R63, R98, 0x400 ;  /* 0x00000400623f7836 */ /* 0x000fe20000000000 */
[----:B------:R-:W-:Y:S01]  /*6380*/  P2R R96, PR, RZ, 0x40 ;  /* 0x00000040ff607803 */ /* 0x000fe20000000000 */
[----:B------:R-:W-:Y:S01]  /*6390*/  IMAD.IADD R97, R91, 0x1, R98 ;  /* 0x000000015b617824 */ /* 0x000fe200078e0262 */
[----:B------:R-:W-:Y:S01]  /*63a0*/  @P6 SHF.L.U32 R5, R90, 0x1f, RZ ;  /* 0x0000001f5a056819 */ /* 0x000fe200000006ff */
[----:B------:R-:W-:Y:S01]  /*63b0*/  IMAD.IADD R39, R36, 0x1, -R39 ;  /* 0x0000000124277824 */ /* 0x000fe200078e0a27 */
[----:B------:R-:W-:Y:S02]  /*63c0*/  @P2 SEL R3, R4, R3, !P4 ;  /* 0x0000000304032207 */ /* 0x000fe40006000000 */
[----:B------:R-:W1:Y:S01]  /*63d0*/  @P6 SYNCS.PHASECHK.TRANS64.TRYWAIT P1, [UR44+0x20], R5 ;  /* 0x00002005ff0065a7 */ /* 0x000e62000802112c */
[----:B------:R-:W-:Y:S02]  /*63e0*/  LOP3.LUT R0, R0, 0xffffff00, RZ, 0xc0, !PT ;  /* 0xffffff0000007812 */ /* 0x000fe400078ec0ff */
[----:B------:R-:W-:Y:S03]  /*63f0*/  LOP3.LUT R3, R3, 0x1, RZ, 0xc0, !PT ;  /* 0x0000000103037812 */ /* 0x000fe600078ec0ff */
[----:B------:R-:W-:Y:S01]  /*6400*/  IMAD.IADD R0, R37, 0x1, R0 ;  /* 0x0000000125007824 */ /* 0x000fe200078e0200 */
[----:B------:R-:W-:Y:S03]  /*6410*/  ISETP.NE.U32.AND P5, PT, R3, 0x1, PT ;  /* 0x000000010300780c */ /* 0x000fe60003fa5070 */
[----:B------:R-:W-:Y:S01]  /*6420*/  IMAD R39, R39, 0x100000, R0 ;  /* 0x0010000027277824 */ /* 0x000fe200078e0200 */
[----:B------:R-:W-:Y:S01]  /*6430*/  P2R R61, PR, RZ, 0x20 ;  /* 0x00000020ff3d7803 */ /* 0x000fe20000000000 */
[----:B------:R2:W4:Y:S01]  /*6440*/  SYNCS.PHASECHK.TRANS64.TRYWAIT P0, [R99+URZ+0x90], R2 ;  /* 0x00009002630075a7 */ /* 0x00052200080011ff */
[----:B-1----:R-:W-:Y:S01]  /*6450*/  @P6 SEL R60, RZ, 0x1, !P1 ;  /* 0x00000001ff3c6807 */ /* 0x002fe20004800000 */
[----:B--2---:R-:W-:Y:S06]  /*6460*/  @!P6 BRA `(.L_x_100) ;  /* 0x000000000068e947 */ /* 0x004fec0003800000 */
[----:B------:R-:W-:Y:S01]  /*6470*/  @P5 IMAD R0, R92, 0x2, R63 ;  /* 0x000000025c005824 */ /* 0x000fe200078e023f */
[----:B------:R-:W-:Y:S01]  /*6480*/  ISETP.NE.AND P1, PT, R60, RZ, PT ;  /* 0x000000ff3c00720c */ /* 0x000fe20003f25270 */
[----:B------:R-:W-:Y:S01]  /*6490*/  @P5 IMAD R4, R92, 0x2, R98 ;  /* 0x000000025c045824 */ /* 0x000fe200078e0262 */
[----:B------:R-:W-:Y:S01]  /*64a0*/  BSSY B0, `(.L_x_101) ;  /* 0x000000e000007945 */ /* 0x000fe20003800000 */
[----:B------:R-:W-:Y:S01]  /*64b0*/  IMAD.MOV.U32 R74, RZ, RZ, RZ ;  /* 0x000000ffff4a7224 */ /* 0x000fe200078e00ff */
[----:B------:R-:W-:Y:S01]  /*64c0*/  CS2R R66, SRZ ;  /* 0x0000000000427805 */ /* 0x000fe2000001ff00 */
[----:B------:R-:W-:Y:S01]  /*64d0*/  @P5 IMAD.IADD R5, R91, 0x1, R0 ;  /* 0x000000015b055824 */ /* 0x000fe200078e0200 */
[----:B------:R-:W-:Y:S02]  /*64e0*/  CS2R R64, SRZ ;  /* 0x0000000000407805 */ /* 0x000fe4000001ff00 */
[----:B------:R-:W-:Y:S02]  /*64f0*/  CS2R R72, SRZ ;  /* 0x0000000000487805 */ /* 0x000fe4000001ff00 */
[----:B------:R-:W-:Y:S02]  /*6500*/  CS2R R50, SRZ ;  /* 0x0000000000327805 */ /* 0x000fe4000001ff00 */
[----:B------:R-:W-:Y:S02]  /*6510*/  CS2R R48, SRZ ;  /* 0x0000000000307805 */ /* 0x000fe4000001ff00 */
[----:B------:R-:W-:Y:S02]  /*6520*/  CS2R R58, SRZ ;  /* 0x00000000003a7805 */ /* 0x000fe4000001ff00 */
[----:B------:R-:W-:Y:S01]  /*6530*/  CS2R R56, SRZ ;  /* 0x0000000000387805 */ /* 0x000fe2000001ff00 */
[----:B------:R-:W-:Y:S06]  /*6540*/  @P1 BRA `(.L_x_102) ;  /* 0x00000000000c1947 */ /* 0x000fec0003800000 */
[----:B------:R-:W-:Y:S04]  /*6550*/  SHF.L.U32 R3, R90, 0x1f, RZ ;  /* 0x0000001f5a037819 */ /* 0x000fe800000006ff */
[----:B------:R-:W1:Y:S02]  /*6560*/  SYNCS.PHASECHK.TRANS64.TRYWAIT P1, [UR44+0x20], R3 ;  /* 0x00002003ff0075a7 */ /* 0x000e64000802112c */
[----:B-1----:R-:W-:Y:S05]  /*6570*/  @!P1 BRA `(.L_x_103) ;  /* 0x0000003c00649947 */ /* 0x002fea0003800000 */
.L_x_102:
[----:B------:R-:W-:Y:S05]  /*6580*/  BSYNC B0 ;  /* 0x0000000000007941 */ /* 0x000fea0003800000 */
.L_x_101:
[----:B------:R-:W-:Y:S01]  /*6590*/  ISETP.NE.AND P1, PT, R61, RZ, PT ;  /* 0x000000ff3d00720c */ /* 0x000fe20003f25270 */
[----:B------:R-:W-:Y:S11]  /*65a0*/  HFMA2 R46, -RZ, RZ, 0, 5.9604644775390625e-08 ;  /* 0x00000001ff2e7431 */ /* 0x000ff600000001ff */
[----:B------:R-:W-:Y:S01]  /*65b0*/  @!UPT UIADD3 URZ, UPT, UPT, URZ, URZ, URZ ;  /* 0x000000fffffff290 */ /* 0x000fe2000fffe0ff */
[----:B------:R-:W-:Y:S05]  /*65c0*/  @P1 WARPSYNC.ALL ;  /* 0x0000000000001948 */ /* 0x000fea0003800000 */
[----:B------:R2:W1:Y:S04]  /*65d0*/  @P1 LDSM.16.M88.4 R64, [R4+0x400] ;  /* 0x000400000440183b */ /* 0x0004680000000200 */
[----:B------:R2:W1:Y:S04]  /*65e0*/  @P1 LDSM.16.M88.4 R72, [R5] ;  /* 0x000000000548183b */ /* 0x0004680000000200 */
[----:B------:R2:W1:Y:S04]  /*65f0*/  @P1 LDSM.16.M88.4 R48, [R47+UR44+0x400] ;  /* 0x0004002c2f30183b */ /* 0x0004680008000200 */
[----:B------:R2:W1:Y:S02]  /*6600*/  @P1 LDSM.16.M88.4 R56, [R97+0x400] ;  /* 0x000400006138183b */ /* 0x0004640000000200 */
.L_x_100:
[----:B------:R-:W-:Y:S05]  /*6610*/  BSYNC B1 ;  /* 0x0000000000017941 */ /* 0x000fea0003800000 */
.L_x_99:
[----:B-1----:R-:W-:Y:S04]  /*6620*/  SHF.R.U32.HI R3, RZ, 0x15, R39 ;  /* 0x00000015ff037819 */ /* 0x002fe80000011627 */
[----:B------:R-:W-:Y:S01]  /*6630*/  LOP3.LUT P1, RZ, R3, 0x3, R82, 0x48, !PT ;  /* 0x0000000303ff7812 */ /* 0x000fe20007824852 */
[----:B------:R-:W-:Y:S01]  /*6640*/  @!UPT UIADD3 URZ, UPT, UPT, URZ, URZ, URZ ;  /* 0x000000fffffff290 */ /* 0x000fe2000fffe0ff */
[----:B----4-:R-:W-:Y:S11]  /*6650*/  @P0 BRA `(.L_x_104) ;  /* 0x0000000000080947 */ /* 0x010ff60003800000 */
[----:B------:R-:W1:Y:S02]  /*6660*/  SYNCS.PHASECHK.TRANS64.TRYWAIT P0, [R99+URZ+0x90], R2 ;  /* 0x00009002630075a7 */ /* 0x000e6400080011ff */
[----:B-1----:R-:W-:Y:S05]  /*6670*/  @!P0 BRA `(.L_x_105) ;  /* 0x0000003c003c8947 */ /* 0x002fea0003800000 */
.L_x_104:
[----:B------:R-:W-:Y:S05]  /*6680*/  @!P1 BRA `(.L_x_106) ;  /* 0x0000000000409947 */ /* 0x000fea0003800000 */
[----:B------:R-:W2:Y:S01]  /*6690*/  LDCU.64 UR8, c[0x4][0x70] ;  /* 0x01000e00ff0877ac */ /* 0x000ea20008000a00 */
[----:B------:R-:W-:Y:S01]  /*66a0*/  MOV R3, 0x0 ;  /* 0x0000000000037802 */ /* 0x000fe20000000f00 */
[----:B------:R-:W-:Y:S02]  /*66b0*/  HFMA2 R12, -RZ, RZ, 0, 5.9604644775390625e-08 ;  /* 0x00000001ff0c7431 */ /* 0x000fe400000001ff */
[----:B------:R-:W-:Y:S02]  /*66c0*/  IMAD.MOV.U32 R8, RZ, RZ, 0x192 ;  /* 0x00000192ff087424 */ /* 0x000fe400078e00ff */
[----:B------:R-:W-:Y:S01]  /*66d0*/  IMAD.MOV.U32 R13, RZ, RZ, RZ ;  /* 0x000000ffff0d7224 */ /* 0x000fe200078e00ff */
[----:B------:R-:W4:Y:S01]  /*66e0*/  LDCU.64 UR6, c[0x4][0x78] ;  /* 0x01000f00ff0677ac */ /* 0x000f220008000a00 */
[----:B-1----:R-:W1:Y:S01]  /*66f0*/  LDC.64 R2, c[0x4][R3] ;  /* 0x0100000003027b82 */ /* 0x002e620000000a00 */
[----:B------:R-:W5:Y:S01]  /*6700*/  LDCU.64 UR4, c[0x4][0x10] ;  /* 0x01000200ff0477ac */ /* 0x000f620008000a00 */
[----:B--2---:R-:W-:Y:S01]  /*6710*/  MOV R5, UR9 ;  /* 0x0000000900057c02 */ /* 0x004fe20008000f00 */
[----:B------:R-:W-:Y:S01]  /*6720*/  IMAD.U32 R4, RZ, RZ, UR8 ;  /* 0x00000008ff047e24 */ /* 0x000fe2000f8e00ff */
[----:B----4-:R-:W-:Y:S01]  /*6730*/  MOV R7, UR7 ;  /* 0x0000000700077c02 */ /* 0x010fe20008000f00 */
[----:B------:R-:W-:Y:S01]  /*6740*/  IMAD.U32 R6, RZ, RZ, UR6 ;  /* 0x00000006ff067e24 */ /* 0x000fe2000f8e00ff */
[----:B-----5:R-:W-:Y:S01]  /*6750*/  MOV R11, UR5 ;  /* 0x00000005000b7c02 */ /* 0x020fe20008000f00 */
[----:B------:R-:W-:Y:S02]  /*6760*/  IMAD.U32 R10, RZ, RZ, UR4 ;  /* 0x00000004ff0a7e24 */ /* 0x000fe4000f8e00ff */
[----:B------:R-:W-:Y:S07]  /*6770*/  LEPC R20, `(.L_x_106) ;  /* 0x000000001014794e */ /* 0x000fee0000000000 */
[----:B-1-3--:R-:W-:Y:S05]  /*6780*/  CALL.ABS.NOINC R2 ;  /* 0x0000000002007343 */ /* 0x00afea0003c00000 */
.L_x_106:
[C---:B------:R-:W-:Y:S01]  /*6790*/  SHF.L.U32 R40, R48.reuse, 0x10, RZ ;  /* 0x0000001030287819 */ /* 0x040fe200000006ff */
[----:B------:R-:W-:Y:S05]  /*67a0*/  WARPSYNC.ALL ;  /* 0x0000000000007948 */ /* 0x000fea0003800000 */
[----:B------:R-:W-:Y:S01]  /*67b0*/  R2UR UR4, R39 ;  /* 0x00000000270472ca */ /* 0x000fe200000e0000 */
[----:B------:R-:W-:Y:S01]  /*67c0*/  BSSY.RECONVERGENT B0, `(.L_x_107) ;  /* 0x000008b000007945 */ /* 0x000fe20003800200 */
[----:B------:R-:W-:Y:S02]  /*67d0*/  LOP3.LUT R43, R48, 0xffff0000, RZ, 0xc0, !PT ;  /* 0xffff0000302b7812 */ /* 0x000fe400078ec0ff */
[----:B------:R-:W-:Y:S02]  /*67e0*/  SHF.L.U32 R42, R49, 0x10, RZ ;  /* 0x00000010312a7819 */ /* 0x000fe400000006ff */
[----:B------:R-:W-:Y:S02]  /*67f0*/  SHF.L.U32 R45, R51, 0x10, RZ ;  /* 0x00000010332d7819 */ /* 0x000fe400000006ff */
[----:B------:R-:W-:Y:S02]  /*6800*/  SHF.L.U32 R62, R92, 0x1, RZ ;  /* 0x000000015c3e7819 */ /* 0x000fe400000006ff */
[----:B------:R-:W-:Y:S02]  /*6810*/  ISETP.NE.AND P0, PT, R93, RZ, PT ;  /* 0x000000ff5d00720c */ /* 0x000fe40003f05270 */
[----:B------:R-:W-:Y:S01]  /*6820*/  IADD3 R100, PT, PT, R63, R62, RZ ;  /* 0x0000003e3f647210 */ /* 0x000fe20007ffe0ff */
[----:B--2---:R-:W3:Y:S03]  /*6830*/  LDTM.16dp256bit.x8 R4, tmem[UR4] ;  /* 0x00000004000479ee */ /* 0x004ee600081a0000 */
[----:B------:R-:W-:Y:S01]  /*6840*/  IADD3 R101, PT, PT, R91, R100, RZ ;  /* 0x000000645b657210 */ /* 0x000fe20007ffe0ff */
[C---:B---3--:R-:W-:Y:S01]  /*6850*/  FMUL R0, R38.reuse, R4 ;  /* 0x0000000426007220 */ /* 0x048fe20000400000 */
[C---:B-1----:R-:W-:Y:S01]  /*6860*/  FMUL R2, R38.reuse, R5 ;  /* 0x0000000526027220 */ /* 0x042fe20000400000 */
[C---:B------:R-:W-:Y:S01]  /*6870*/  FMUL R3, R38.reuse, R6 ;  /* 0x0000000626037220 */ /* 0x040fe20000400000 */
[----:B------:R-:W-:Y:S01]  /*6880*/  FMUL R7, R38, R7 ;  /* 0x0000000726077220 */ /* 0x000fe20000400000 */
[----:B------:R-:W-:Y:S01]  /*6890*/  FFMA R0, R41, R40, R0 ;  /* 0x0000002829007223 */ /* 0x000fe20000000000 */
[----:B------:R-:W-:Y:S01]  /*68a0*/  LOP3.LUT R40, R49, 0xffff0000, RZ, 0xc0, !PT ;  /* 0xffff000031287812 */ /* 0x000fe200078ec0ff */
[C---:B------:R-:W-:Y:S01]  /*68b0*/  FFMA R2, R41.reuse, R43, R2 ;  /* 0x0000002b29027223 */ /* 0x040fe20000000002 */
[C---:B------:R-:W-:Y:S01]  /*68c0*/  SHF.L.U32 R43, R50.reuse, 0x10, RZ ;  /* 0x00000010322b7819 */ /* 0x040fe200000006ff */
[C---:B------:R-:W-:Y:S01]  /*68d0*/  FFMA R3, R41.reuse, R42, R3 ;  /* 0x0000002a29037223 */ /* 0x040fe20000000003 */
[----:B------:R-:W-:Y:S01]  /*68e0*/  LOP3.LUT R42, R50, 0xffff0000, RZ, 0xc0, !PT ;  /* 0xffff0000322a7812 */ /* 0x000fe200078ec0ff */
[----:B------:R-:W-:Y:S01]  /*68f0*/  FMUL R4, R38, R8 ;  /* 0x0000000826047220 */ /* 0x000fe20000400000 */
[----:B------:R-:W-:Y:S01]  /*6900*/  F2FP.BF16.F32.PACK_AB R52, R2, R0 ;  /* 0x000000000234723e */ /* 0x000fe200000010ff */
[----:B------:R-:W-:Y:S01]  /*6910*/  FFMA R7, R41, R40, R7 ;  /* 0x0000002829077223 */ /* 0x000fe20000000007 */
[----:B------:R-:W-:Y:S01]  /*6920*/  LOP3.LUT R40, R51, 0xffff0000, RZ, 0xc0, !PT ;  /* 0xffff000033287812 */ /* 0x000fe200078ec0ff */
[C---:B------:R-:W-:Y:S01]  /*6930*/  FMUL R5, R38.reuse, R9 ;  /* 0x0000000926057220 */ /* 0x040fe20000400000 */
[C---:B------:R-:W-:Y:S01]  /*6940*/  FMUL R6, R38.reuse, R10 ;  /* 0x0000000a26067220 */ /* 0x040fe20000400000 */
[----:B------:R-:W-:Y:S01]  /*6950*/  FMUL R11, R38, R11 ;  /* 0x0000000b260b7220 */ /* 0x000fe20000400000 */
[----:B------:R-:W-:Y:S01]  /*6960*/  F2FP.BF16.F32.PACK_AB R53, R7, R3 ;  /* 0x000000030735723e */ /* 0x000fe200000010ff */
[C---:B------:R-:W-:Y:S01]  /*6970*/  FFMA R4, R41.reuse, R43, R4 ;  /* 0x0000002b29047223 */ /* 0x040fe20000000004 */
[C---:B------:R-:W-:Y:S01]  /*6980*/  SHF.L.U32 R43, R56.reuse, 0x10, RZ ;  /* 0x00000010382b7819 */ /* 0x040fe200000006ff */
[----:B------:R-:W-:Y:S01]  /*6990*/  FFMA R5, R41, R42, R5 ;  /* 0x0000002a29057223 */ /* 0x000fe20000000005 */
[----:B------:R-:W-:Y:S01]  /*69a0*/  LOP3.LUT R42, R57, 0xffff0000, RZ, 0xc0, !PT ;  /* 0xffff0000392a7812 */ /* 0x000fe200078ec0ff */
[----:B------:R-:W-:Y:S01]  /*69b0*/  FFMA R6, R41, R45, R6 ;  /* 0x0000002d29067223 */ /* 0x000fe20000000006 */
[----:B------:R-:W-:Y:S01]  /*69c0*/  SHF.L.U32 R45, R57, 0x10, RZ ;  /* 0x00000010392d7819 */ /* 0x000fe200000006ff */
[----:B------:R-:W-:Y:S01]  /*69d0*/  FFMA R11, R41, R40, R11 ;  /* 0x00000028290b7223 */ /* 0x000fe2000000000b */
[----:B------:R-:W-:Y:S01]  /*69e0*/  LOP3.LUT R40, R56, 0xffff0000, RZ, 0xc0, !PT ;  /* 0xffff000038287812 */ /* 0x000fe200078ec0ff */
[C---:B------:R-:W-:Y:S01]  /*69f0*/  FMUL R8, R38.reuse, R12 ;  /* 0x0000000c26087220 */ /* 0x040fe20000400000 */
[----:B------:R-:W-:Y:S01]  /*6a00*/  F2FP.BF16.F32.PACK_AB R54, R5, R4 ;  /* 0x000000040536723e */ /* 0x000fe200000010ff */
[C---:B------:R-:W-:Y:S01]  /*6a10*/  FMUL R9, R38.reuse, R13 ;  /* 0x0000000d26097220 */ /* 0x040fe20000400000 */
[----:B------:R-:W-:Y:S01]  /*6a20*/  F2FP.BF16.F32.PACK_AB R55, R11, R6 ;  /* 0x000000060b37723e */ /* 0x000fe200000010ff */
[C---:B------:R-:W-:Y:S01]  /*6a30*/  FMUL R10, R38.reuse, R14 ;  /* 0x0000000e260a7220 */ /* 0x040fe20000400000 */
[----:B------:R-:W-:Y:S01]  /*6a40*/  FMUL R15, R38, R15 ;  /* 0x0000000f260f7220 */ /* 0x000fe20000400000 */
[----:B------:R-:W-:Y:S01]  /*6a50*/  FFMA R8, R41, R43, R8 ;  /* 0x0000002b29087223 */ /* 0x000fe20000000008 */
[----:B------:R-:W-:Y:S01]  /*6a60*/  SHF.L.U32 R43, R59, 0x10, RZ ;  /* 0x000000103b2b7819 */ /* 0x000fe200000006ff */
[C---:B------:R-:W-:Y:S01]  /*6a70*/  FFMA R9, R41.reuse, R40, R9 ;  /* 0x0000002829097223 */ /* 0x040fe20000000009 */
[C---:B------:R-:W-:Y:S01]  /*6a80*/  SHF.L.U32 R40, R58.reuse, 0x10, RZ ;  /* 0x000000103a287819 */ /* 0x040fe200000006ff */
        /* <DEDUP_REMOVED lines=8> */
[----:B------:R-:W-:Y:S01]  /*6b10*/  FMUL R14, R38, R18 ;  /* 0x00000012260e7220 */ /* 0x000fe20000400000 */
[----:B------:R-:W-:Y:S01]  /*6b20*/  FFMA R12, R41, R40, R12 ;  /* 0x00000028290c7223 */ /* 0x000fe2000000000c */
[----:B------:R-:W-:Y:S01]  /*6b30*/  LOP3.LUT R40, R59, 0xffff0000, RZ, 0xc0, !PT ;  /* 0xffff00003b287812 */ /* 0x000fe200078ec0ff */
[C---:B------:R-:W-:Y:S01]  /*6b40*/  FFMA R13, R41.reuse, R42, R13 ;  /* 0x0000002a290d7223 */ /* 0x040fe2000000000d */
[----:B------:R-:W-:Y:S01]  /*6b50*/  LOP3.LUT R42, R64, 0xffff0000, RZ, 0xc0, !PT ;  /* 0xffff0000402a7812 */ /* 0x000fe200078ec0ff */
[----:B------:R-:W-:Y:S01]  /*6b60*/  FMUL R19, R38, R19 ;  /* 0x0000001326137220 */ /* 0x000fe20000400000 */
[----:B------:R-:W-:Y:S01]  /*6b70*/  FFMA R14, R41, R43, R14 ;  /* 0x0000002b290e7223 */ /* 0x000fe2000000000e */
[----:B------:R-:W-:Y:S01]  /*6b80*/  SHF.L.U32 R43, R64, 0x10, RZ ;  /* 0x00000010402b7819 */ /* 0x000fe200000006ff */
[C---:B------:R-:W-:Y:S01]  /*6b90*/  FMUL R16, R38.reuse, R20 ;  /* 0x0000001426107220 */ /* 0x040fe20000400000 */
        /* <DEDUP_REMOVED lines=19> */
[----:B------:R1:W-:Y:S01]  /*6cd0*/  STSM.16.M88.4 [R98+0x400], R52 ;  /* 0x0004003462007844 */ /* 0x0003e20000000200 */
[C---:B------:R-:W-:Y:S01]  /*6ce0*/  FMUL R22, R38.reuse, R26 ;  /* 0x0000001a26167220 */ /* 0x040fe20000400000 */
[----:B------:R-:W-:Y:S01]  /*6cf0*/  FMUL R27, R38, R27 ;  /* 0x0000001b261b7220 */ /* 0x000fe20000400000 */
[----:B------:R-:W-:Y:S01]  /*6d00*/  FFMA R20, R41, R43, R20 ;  /* 0x0000002b29147223 */ /* 0x000fe20000000014 */
[----:B------:R-:W-:Y:S01]  /*6d10*/  SHF.L.U32 R43, R73, 0x10, RZ ;  /* 0x00000010492b7819 */ /* 0x000fe200000006ff */
[C---:B------:R-:W-:Y:S01]  /*6d20*/  FFMA R21, R41.reuse, R40, R21 ;  /* 0x0000002829157223 */ /* 0x040fe20000000015 */
[C---:B------:R-:W-:Y:S02]  /*6d30*/  SHF.L.U32 R40, R72.reuse, 0x10, RZ ;  /* 0x0000001048287819 */ /* 0x040fe400000006ff */
[----:B------:R1:W-:Y:S01]  /*6d40*/  STSM.16.M88.4 [R97+0x400], R68 ;  /* 0x0004004461007844 */ /* 0x0003e20000000200 */
[----:B------:R-:W-:Y:S01]  /*6d50*/  FFMA R22, R41, R45, R22 ;  /* 0x0000002d29167223 */ /* 0x000fe20000000016 */
[----:B------:R-:W-:Y:S01]  /*6d60*/  SHF.L.U32 R45, R75, 0x10, RZ ;  /* 0x000000104b2d7819 */ /* 0x000fe200000006ff */
[C---:B------:R-:W-:Y:S01]  /*6d70*/  FFMA R27, R41.reuse, R42, R27 ;  /* 0x0000002a291b7223 */ /* 0x040fe2000000001b */
[----:B------:R-:W-:Y:S01]  /*6d80*/  LOP3.LUT R42, R72, 0xffff0000, RZ, 0xc0, !PT ;  /* 0xffff0000482a7812 */ /* 0x000fe200078ec0ff */
[C---:B------:R-:W-:Y:S01]  /*6d90*/  FMUL R24, R38.reuse, R28 ;  /* 0x0000001c26187220 */ /* 0x040fe20000400000 */
[C---:B------:R-:W-:Y:S01]  /*6da0*/  FMUL R25, R38.reuse, R29 ;  /* 0x0000001d26197220 */ /* 0x040fe20000400000 */
[C---:B------:R-:W-:Y:S01]  /*6db0*/  FMUL R26, R38.reuse, R30 ;  /* 0x0000001e261a7220 */ /* 0x040fe20000400000 */
[----:B------:R-:W-:Y:S01]  /*6dc0*/  FMUL R31, R38, R31 ;  /* 0x0000001f261f7220 */ /* 0x000fe20000400000 */
[----:B------:R-:W-:Y:S01]  /*6dd0*/  FFMA R24, R41, R40, R24 ;  /* 0x0000002829187223 */ /* 0x000fe20000000018 */
[----:B------:R-:W-:Y:S01]  /*6de0*/  LOP3.LUT R40, R73, 0xffff0000, RZ, 0xc0, !PT ;  /* 0xffff000049287812 */ /* 0x000fe200078ec0ff */
[C---:B------:R-:W-:Y:S01]  /*6df0*/  FFMA R25, R41.reuse, R42, R25 ;  /* 0x0000002a29197223 */ /* 0x040fe20000000019 */
[C---:B------:R-:W-:Y:S01]  /*6e00*/  FFMA R26, R41.reuse, R43, R26 ;  /* 0x0000002b291a7223 */ /* 0x040fe2000000001a */
[----:B------:R-:W-:Y:S01]  /*6e10*/  SHF.L.U32 R43, R74, 0x10, RZ ;  /* 0x000000104a2b7819 */ /* 0x000fe200000006ff */
[----:B------:R-:W-:Y:S01]  /*6e20*/  FMUL R28, R38, R32 ;  /* 0x00000020261c7220 */ /* 0x000fe20000400000 */
[----:B------:R-:W-:Y:S01]  /*6e30*/  LOP3.LUT R42, R74, 0xffff0000, RZ, 0xc0, !PT ;  /* 0xffff00004a2a7812 */ /* 0x000fe200078ec0ff */
[----:B------:R-:W-:Y:S01]  /*6e40*/  FFMA R31, R41, R40, R31 ;  /* 0x00000028291f7223 */ /* 0x000fe2000000001f */
[C---:B------:R-:W-:Y:S01]  /*6e50*/  FMUL R29, R38.reuse, R33 ;  /* 0x00000021261d7220 */ /* 0x040fe20000400000 */
[C---:B------:R-:W-:Y:S01]  /*6e60*/  FMUL R30, R38.reuse, R34 ;  /* 0x00000022261e7220 */ /* 0x040fe20000400000 */
[----:B------:R-:W-:Y:S01]  /*6e70*/  LOP3.LUT R40, R75, 0xffff0000, RZ, 0xc0, !PT ;  /* 0xffff00004b287812 */ /* 0x000fe200078ec0ff */
[----:B------:R-:W-:Y:S01]  /*6e80*/  FMUL R35, R38, R35 ;  /* 0x0000002326237220 */ /* 0x000fe20000400000 */
[C---:B------:R-:W-:Y:S01]  /*6e90*/  FFMA R28, R41.reuse, R43, R28 ;  /* 0x0000002b291c7223 */ /* 0x040fe2000000001c */
[C---:B------:R-:W-:Y:S01]  /*6ea0*/  FFMA R29, R41.reuse, R42, R29 ;  /* 0x0000002a291d7223 */ /* 0x040fe2000000001d */
[C---:B------:R-:W-:Y:S01]  /*6eb0*/  FFMA R30, R41.reuse, R45, R30 ;  /* 0x0000002d291e7223 */ /* 0x040fe2000000001e */
[----:B------:R-:W-:Y:S01]  /*6ec0*/  FFMA R35, R41, R40, R35 ;  /* 0x0000002829237223 */ /* 0x000fe20000000023 */
[----:B------:R-:W-:Y:S02]  /*6ed0*/  F2FP.BF16.F32.PACK_AB R106, R21, R20 ;  /* 0x00000014156a723e */ /* 0x000fe400000010ff */
[----:B------:R-:W-:Y:S02]  /*6ee0*/  F2FP.BF16.F32.PACK_AB R107, R27, R22 ;  /* 0x000000161b6b723e */ /* 0x000fe400000010ff */
[----:B------:R-:W-:Y:S02]  /*6ef0*/  F2FP.BF16.F32.PACK_AB R108, R25, R24 ;  /* 0x00000018196c723e */ /* 0x000fe400000010ff */
[----:B------:R-:W-:Y:S01]  /*6f00*/  F2FP.BF16.F32.PACK_AB R109, R31, R26 ;  /* 0x0000001a1f6d723e */ /* 0x000fe200000010ff */
[----:B------:R1:W-:Y:S01]  /*6f10*/  STSM.16.M88.4 [R100], R104 ;  /* 0x0000006864007844 */ /* 0x0003e20000000200 */
[----:B------:R-:W-:Y:S02]  /*6f20*/  F2FP.BF16.F32.PACK_AB R110, R29, R28 ;  /* 0x0000001c1d6e723e */ /* 0x000fe400000010ff */
[----:B------:R-:W-:Y:S05]  /*6f30*/  F2FP.BF16.F32.PACK_AB R111, R35, R30 ;  /* 0x0000001e236f723e */ /* 0x000fea00000010ff */
[----:B------:R1:W-:Y:S01]  /*6f40*/  STSM.16.M88.4 [R101], R108 ;  /* 0x0000006c65007844 */ /* 0x0003e20000000200 */
[----:B------:R-:W-:Y:S01]  /*6f50*/  @!PT LDS RZ, [RZ] ;  /* 0x00000000fffff984 */ /* 0x000fe20000000800 */
[----:B------:R-:W-:Y:S01]  /*6f60*/  @!PT LDS RZ, [RZ] ;  /* 0x00000000fffff984 */ /* 0x000fe20000000800 */
[----:B------:R-:W-:Y:S01]  /*6f70*/  @!PT LDS RZ, [RZ] ;  /* 0x00000000fffff984 */ /* 0x000fe20000000800 */
[----:B------:R-:W-:Y:S01]  /*6f80*/  @!PT LDS RZ, [RZ] ;  /* 0x00000000fffff984 */ /* 0x000fe20000000800 */
[----:B------:R2:W-:Y:S07]  /*6f90*/  MEMBAR.ALL.CTA ;  /* 0x0000000000007992 */ /* 0x0005ee0000008000 */
[----:B--2---:R-:W2:Y:S02]  /*6fa0*/  FENCE.VIEW.ASYNC.S ;  /* 0x00000000000073c6 */ /* 0x004ea40000000000 */
[----:B--2---:R-:W-:Y:S06]  /*6fb0*/  BAR.SYNC.DEFER_BLOCKING 0x1, 0x80 ;  /* 0x0042000000007b1d */ /* 0x004fec0000010000 */
[----:B------:R-:W-:Y:S05]  /*6fc0*/  @P0 BRA `(.L_x_108) ;  /* 0x0000000000280947 */ /* 0x000fea0003800000 */
[----:B------:R-:W2:Y:S01]  /*6fd0*/  LDCU.64 UR6, c[0x0][0x348] ;  /* 0x00006900ff0677ac */ /* 0x000ea20008000a00 */
[----:B------:R-:W-:Y:S01]  /*6fe0*/  UIADD3 UR4, UPT, UPT, UR44, 0x400, URZ ;  /* 0x000004002c047890 */ /* 0x000fe2000fffe0ff */
[----:B------:R-:W-:Y:S05]  /*6ff0*/  UMOV UR51, UR36 ;  /* 0x0000002400337c82 */ /* 0x000fea0008000000 */
[----:B------:R-:W-:Y:S04]  /*7000*/  MOV R85, UR4 ;  /* 0x0000000400557c02 */ /* 0x000fe80008000f00 */
[----:B------:R-:W-:Y:S01]  /*7010*/  R2UR UR48, R85 ;  /* 0x00000000553072ca */ /* 0x000fe200000e0000 */
[----:B--2---:R-:W-:Y:S04]  /*7020*/  UIADD3 UR4, UP0, UPT, UR6, 0x680, URZ ;  /* 0x0000068006047890 */ /* 0x004fe8000ff1e0ff */
[----:B------:R-:W-:Y:S09]  /*7030*/  UIADD3.X UR5, UPT, UPT, URZ, UR7, URZ, UP0, !UPT ;  /* 0x00000007ff057290 */ /* 0x000ff200087fe4ff */
[----:B------:R2:W-:Y:S01]  /*7040*/  UTMASTG.3D [UR48], [UR4] ;  /* 0x00000030040073b5 */ /* 0x0005e20008010000 */
[----:B------:R0:W-:Y:S01]  /*7050*/  UTMACMDFLUSH ;  /* 0x00000000000079b7 */ /* 0x0001e20000000000 */
[----:B--2---:R-:W-:Y:S04]  /*7060*/  DEPBAR.LE SB0, 0x1 ;  /* 0x000080400000791a */ /* 0x004fe80000000000 */
.L_x_108:
[----:B------:R-:W-:Y:S05]  /*7070*/  BSYNC.RECONVERGENT B0 ;  /* 0x0000000000007941 */ /* 0x000fea0003800200 */
.L_x_107:
[----:B------:R-:W-:Y:S01]  /*7080*/  BAR.SYNC.DEFER_BLOCKING 0x1, 0x80 ;  /* 0x0042000000007b1d */ /* 0x000fe20000010000 */
[----:B------:R-:W-:Y:S01]  /*7090*/  ISETP.NE.AND P1, PT, R96, RZ, PT ;  /* 0x000000ff6000720c */ /* 0x000fe20003f25270 */
[----:B------:R-:W-:Y:S01]  /*70a0*/  UISETP.NE.AND UP0, UPT, UR47, URZ, UPT ;  /* 0x000000ff2f00728c */ /* 0x000fe2000bf05270 */
[----:B------:R-:W-:Y:S11]  /*70b0*/  LEA R3, R46, UR44, 0x3 ;  /* 0x0000002c2e037c11 */ /* 0x000ff6000f8e18ff */
[----:B------:R-:W-:Y:S01]  /*70c0*/  @P1 SHF.L.U32 R2, R90, 0x1f, RZ ;  /* 0x0000001f5a021819 */ /* 0x000fe200000006ff */
[----:B------:R-:W-:Y:S06]  /*70d0*/  BRA.U !UP0, `(.L_x_109) ;  /* 0x0000000108247547 */ /* 0x000fec000b800000 */
[----:B------:R-:W-:Y:S01]  /*70e0*/  IMAD.U32 R5, RZ, RZ, UR46 ;  /* 0x0000002eff057e24 */ /* 0x000fe2000f8e00ff */
[----:B------:R-:W-:Y:S01]  /*70f0*/  MOV R0, UR52 ;  /* 0x0000003400007c02 */ /* 0x000fe20008000f00 */
[----:B------:R-:W-:Y:S03]  /*7100*/  UIADD3 UR4, UPT, UPT, UR46, 0x1, URZ ;  /* 0x000000012e047890 */ /* 0x000fe6000fffe0ff */
[----:B------:R-:W-:Y:S01]  /*7110*/  @P1 LEA R5, R5, UR44, 0x3 ;  /* 0x0000002c05051c11 */ /* 0x000fe2000f8e18ff */
[----:B------:R-:W-:Y:S04]  /*7120*/  UISETP.NE.AND UP0, UPT, UR4, 0x4, UPT ;  /* 0x000000040400788c */ /* 0x000fe8000bf05270 */
[----:B------:R-:W-:Y:S01]  /*7130*/  @P1 VIADD R5, R5, 0x40 ;  /* 0x0000004005051836 */ /* 0x000fe20000000000 */
[----:B------:R-:W-:Y:S04]  /*7140*/  USEL UR46, UR4, URZ, UP0 ;  /* 0x000000ff042e7287 */ /* 0x000fe80008000000 */
[----:B------:R-:W-:Y:S04]  /*7150*/  @P1 PRMT R0, R0, 0x654, R5 ;  /* 0x0000065400001816 */ /* 0x000fe80000000005 */
[----:B------:R2:W-:Y:S04]  /*7160*/  @P1 SYNCS.ARRIVE.TRANS64.RED.A1T0 RZ, [R0+URZ], RZ ;  /* 0x000000ff00ff19a7 */ /* 0x0005e800081004ff */
.L_x_109:
[----:B------:R-:W3:Y:S01]  /*7170*/  @P1 SYNCS.PHASECHK.TRANS64.TRYWAIT P0, [R3+URZ+0x20], R2 ;  /* 0x00002002030015a7 */ /* 0x000ee200080011ff */
[----:B------:R-:W-:Y:S01]  /*7180*/  BSSY B1, `(.L_x_110) ;  /* 0x0000017000017945 */ /* 0x000fe20003800000 */
[----:B---3--:R-:W-:Y:S03]  /*7190*/  @P1 SEL R60, RZ, 0x1, !P0 ;  /* 0x00000001ff3c1807 */ /* 0x008fe60004000000 */
[----:B------:R-:W-:Y:S05]  /*71a0*/  @!P1 BRA `(.L_x_111) ;  /* 0x0000000000509947 */ /* 0x000fea0003800000 */
[----:B------:R-:W-:Y:S01]  /*71b0*/  ISETP.NE.AND P1, PT, R61, RZ, PT ;  /* 0x000000ff3d00720c */ /* 0x000fe20003f25270 */
[----:B------:R-:W-:Y:S01]  /*71c0*/  BSSY B0, `(.L_x_112) ;  /* 0x000000a000007945 */ /* 0x000fe20003800000 */
[----:B------:R-:W-:Y:S11]  /*71d0*/  ISETP.NE.AND P0, PT, R60, RZ, PT ;  /* 0x000000ff3c00720c */ /* 0x000ff60003f05270 */
[----:B------:R-:W-:Y:S04]  /*71e0*/  @P1 IMAD R5, R46, 0x2000, R47 ;  /* 0x000020002e051824 */ /* 0x000fe800078e022f */
[----:B------:R-:W-:Y:S05]  /*71f0*/  @P1 VIADD R4, R5, UR44 ;  /* 0x0000002c05041c36 */ /* 0x000fea0008000000 */
[----:B------:R-:W-:Y:S01]  /*7200*/  @P1 IADD3 R2, PT, PT, R62, R4, RZ ;  /* 0x000000043e021210 */ /* 0x000fe20007ffe0ff */
[----:B------:R-:W-:Y:S01]  /*7210*/  @P1 IMAD.IADD R4, R91, 0x1, R4 ;  /* 0x000000015b041824 */ /* 0x000fe200078e0204 */
[----:B------:R-:W-:Y:S06]  /*7220*/  @P0 BRA `(.L_x_113) ;  /* 0x00000000000c0947 */ /* 0x000fec0003800000 */
[----:B--2---:R-:W-:Y:S04]  /*7230*/  SHF.L.U32 R0, R90, 0x1f, RZ ;  /* 0x0000001f5a007819 */ /* 0x004fe800000006ff */
[----:B------:R-:W2:Y:S02]  /*7240*/  SYNCS.PHASECHK.TRANS64.TRYWAIT P0, [R3+URZ+0x20], R0 ;  /* 0x00002000030075a7 */ /* 0x000ea400080011ff */
[----:B--2---:R-:W-:Y:S05]  /*7250*/  @!P0 BRA `(.L_x_114) ;  /* 0x0000003000588947 */ /* 0x004fea0003800000 */
.L_x_113:
[----:B------:R-:W-:Y:S05]  /*7260*/  BSYNC B0 ;  /* 0x0000000000007941 */ /* 0x000fea0003800000 */
.L_x_112:
[----:B------:R-:W-:Y:S02]  /*7270*/  ISETP.NE.AND P0, PT, R61, RZ, PT ;  /* 0x000000ff3d00720c */ /* 0x000fe40003f05270 */
[----:B------:R-:W-:Y:S11]  /*7280*/  IADD3 R46, PT, PT, R46, 0x1, RZ ;  /* 0x000000012e2e7810 */ /* 0x000ff60007ffe0ff */
[----:B--2---:R-:W-:Y:S01]  /*7290*/  @P0 IMAD.IADD R0, R91, 0x1, R2 ;  /* 0x000000015b000824 */ /* 0x004fe200078e0202 */
[----:B------:R-:W-:Y:S05]  /*72a0*/  @P0 WARPSYNC.ALL ;  /* 0x0000000000000948 */ /* 0x000fea0003800000 */
[----:B------:R3:W4:Y:S04]  /*72b0*/  @P0 LDSM.16.M88.4 R48, [R5+UR44+0x400] ;  /* 0x0004002c0530083b */ /* 0x0007280008000200 */
[----:B------:R3:W2:Y:S04]  /*72c0*/  @P0 LDSM.16.M88.4 R56, [R4+0x400] ;  /* 0x000400000438083b */ /* 0x0006a80000000200 */
[----:B------:R3:W1:Y:S04]  /*72d0*/  @P0 LDSM.16.M88.4 R64, [R2+0x400] ;  /* 0x000400000240083b */ /* 0x0006680000000200 */
[----:B------:R3:W1:Y:S02]  /*72e0*/  @P0 LDSM.16.M88.4 R72, [R0+0x400] ;  /* 0x000400000048083b */ /* 0x0006640000000200 */
.L_x_111:
[----:B------:R-:W-:Y:S05]  /*72f0*/  BSYNC B1 ;  /* 0x0000000000017941 */ /* 0x000fea0003800000 */
.L_x_110:
[----:B------:R-:W-:Y:S05]  /*7300*/  VIADD R3, R39, 0x40 ;  /* 0x0000004027037836 */ /* 0x000fea0000000000 */
[----:B------:R-:W-:Y:S04]  /*7310*/  SHF.R.U32.HI R3, RZ, 0x15, R3 ;  /* 0x00000015ff037819 */ /* 0x000fe80000011603 */
[----:B------:R-:W-:Y:S11]  /*7320*/  LOP3.LUT P0, RZ, R3, 0x3, R82, 0x48, !PT ;  /* 0x0000000303ff7812 */ /* 0x000ff60007804852 */
[----:B------:R-:W-:Y:S02]  /*7330*/  @!UPT UIADD3 URZ, UPT, UPT, URZ, URZ, URZ ;  /* 0x000000fffffff290 */ /* 0x000fe4000fffe0ff */
[----:B------:R-:W-:Y:S05]  /*7340*/  @!P0 BRA `(.L_x_115) ;  /* 0x0000000000408947 */ /* 0x000fea0003800000 */
[----:B------:R-:W5:Y:S01]  /*7350*/  LDCU.64 UR8, c[0x4][0x70] ;  /* 0x01000e00ff0877ac */ /* 0x000f620008000a00 */
[----:B------:R-:W-:Y:S01]  /*7360*/  MOV R3, 0x0 ;  /* 0x0000000000037802 */ /* 0x000fe20000000f00 */
[----:B------:R-:W-:Y:S02]  /*7370*/  HFMA2 R12, -RZ, RZ, 0, 5.9604644775390625e-08 ;  /* 0x00000001ff0c7431 */ /* 0x000fe400000001ff */
[----:B------:R-:W-:Y:S02]  /*7380*/  IMAD.MOV.U32 R8, RZ, RZ, 0x192 ;  /* 0x00000192ff087424 */ /* 0x000fe400078e00ff */
[----:B------:R-:W-:Y:S01]  /*7390*/  IMAD.MOV.U32 R13, RZ, RZ, RZ ;  /* 0x000000ffff0d7224 */ /* 0x000fe200078e00ff */
[----:B------:R-:W2:Y:S01]  /*73a0*/  LDCU.64 UR6, c[0x4][0x78] ;  /* 0x01000f00ff0677ac */ /* 0x000ea20008000a00 */
[----:B---3--:R-:W3:Y:S01]  /*73b0*/  LDC.64 R2, c[0x4][R3] ;  /* 0x0100000003027b82 */ /* 0x008ee20000000a00 */
[----:B------:R-:W4:Y:S01]  /*73c0*/  LDCU.64 UR4, c[0x4][0x10] ;  /* 0x01000200ff0477ac */ /* 0x000f220008000a00 */
[----:B-----5:R-:W-:Y:S01]  /*73d0*/  MOV R5, UR9 ;  /* 0x0000000900057c02 */ /* 0x020fe20008000f00 */
[----:B------:R-:W-:Y:S01]  /*73e0*/  IMAD.U32 R4, RZ, RZ, UR8 ;  /* 0x00000008ff047e24 */ /* 0x000fe2000f8e00ff */
[----:B--2---:R-:W-:Y:S01]  /*73f0*/  MOV R7, UR7 ;  /* 0x0000000700077c02 */ /* 0x004fe20008000f00 */
[----:B------:R-:W-:Y:S01]  /*7400*/  IMAD.U32 R6, RZ, RZ, UR6 ;  /* 0x00000006ff067e24 */ /* 0x000fe2000f8e00ff */
[----:B----4-:R-:W-:Y:S01]  /*7410*/  MOV R11, UR5 ;  /* 0x00000005000b7c02 */ /* 0x010fe20008000f00 */
[----:B------:R-:W-:Y:S02]  /*7420*/  IMAD.U32 R10, RZ, RZ, UR4 ;  /* 0x00000004ff0a7e24 */ /* 0x000fe4000f8e00ff */
[----:B------:R-:W-:Y:S07]  /*7430*/  LEPC R20, `(.L_x_115) ;  /* 0x000000001014794e */ /* 0x000fee0000000000 */
[----:B-1-3--:R-:W-:Y:S05]  /*7440*/  CALL.ABS.NOINC R2 ;  /* 0x0000000002007343 */ /* 0x00afea0003c00000 */
.L_x_115:
[C---:B----4-:R-:W-:Y:S01]  /*7450*/  SHF.L.U32 R40, R48.reuse, 0x10, RZ ;  /* 0x0000001030287819 */ /* 0x050fe200000006ff */
[----:B------:R-:W-:Y:S05]  /*7460*/  WARPSYNC.ALL ;  /* 0x0000000000007948 */ /* 0x000fea0003800000 */
[----:B------:R-:W-:Y:S01]  /*7470*/  R2UR UR4, R39 ;  /* 0x00000000270472ca */ /* 0x000fe200000e0000 */
[----:B------:R-:W-:Y:S01]  /*7480*/  BSSY.RECONVERGENT B0, `(.L_x_116) ;  /* 0x0000090000007945 */ /* 0x000fe20003800200 */
[----:B------:R-:W-:Y:S02]  /*7490*/  LOP3.LUT R43, R48, 0xffff0000, RZ, 0xc0, !PT ;  /* 0xffff0000302b7812 */ /* 0x000fe400078ec0ff */
[----:B------:R-:W-:Y:S02]  /*74a0*/  LOP3.LUT R42, R49, 0xffff0000, RZ, 0xc0, !PT ;  /* 0xffff0000312a7812 */ /* 0x000fe400078ec0ff */
[----:B------:R-:W-:Y:S02]  /*74b0*/  SHF.L.U32 R45, R51, 0x10, RZ ;  /* 0x00000010332d7819 */ /* 0x000fe400000006ff */
[----:B------:R-:W-:Y:S02]  /*74c0*/  ISETP.NE.AND P6, PT, R96, RZ, PT ;  /* 0x000000ff6000720c */ /* 0x000fe40003fc5270 */
[----:B-1----:R-:W-:Y:S02]  /*74d0*/  MOV R52, UR46 ;  /* 0x0000002e00347c02 */ /* 0x002fe40008000f00 */
[----:B------:R-:W-:Y:S01]  /*74e0*/  MOV R63, UR52 ;  /* 0x00000034003f7c02 */ /* 0x000fe20008000f00 */
[----:B---3--:R-:W2:Y:S01]  /*74f0*/  LDTM.16dp256bit.x8 R4, tmem[UR4+0x40] ;  /* 0x00004004000479ee */ /* 0x008ea200081a0000 */
[----:B------:R-:W-:Y:S02]  /*7500*/  LOP3.LUT R44, R75, 0xffff0000, RZ, 0xc0, !PT ;  /* 0xffff00004b2c7812 */ /* 0x000fe400078ec0ff */
[----:B------:R-:W-:Y:S02]  /*7510*/  ISETP.NE.AND P0, PT, R93, RZ, PT ;  /* 0x000000ff5d00720c */ /* 0x000fe40003f05270 */
[----:B------:R-:W-:Y:S03]  /*7520*/  LEA R102, R46, UR44, 0x3 ;  /* 0x0000002c2e667c11 */ /* 0x000fe6000f8e18ff */
[----:B------:R-:W-:Y:S02]  /*7530*/  @P6 LEA R52, R52, UR44, 0x3 ;  /* 0x0000002c34346c11 */ /* 0x000fe4000f8e18ff */
[----:B------:R-:W-:Y:S02]  /*7540*/  @P6 SHF.L.U32 R103, R90, 0x1f, RZ ;  /* 0x0000001f5a676819 */ /* 0x000fe400000006ff */
[----:B------:R-:W-:Y:S04]  /*7550*/  @P6 IADD3 R52, PT, PT, R52, 0x40, RZ ;  /* 0x0000004034346810 */ /* 0x000fe80007ffe0ff */
[----:B------:R-:W-:Y:S01]  /*7560*/  @P6 PRMT R63, R63, 0x654, R52 ;  /* 0x000006543f3f6816 */ /* 0x000fe20000000034 */
[C---:B--2---:R-:W-:Y:S01]  /*7570*/  FMUL R0, R38.reuse, R4 ;  /* 0x0000000426007220 */ /* 0x044fe20000400000 */
[C---:B------:R-:W-:Y:S01]  /*7580*/  FMUL R2, R38.reuse, R5 ;  /* 0x0000000526027220 */ /* 0x040fe20000400000 */
[C---:B------:R-:W-:Y:S01]  /*7590*/  FMUL R3, R38.reuse, R6 ;  /* 0x0000000626037220 */ /* 0x040fe20000400000 */
[----:B------:R-:W-:Y:S01]  /*75a0*/  FMUL R7, R38, R7 ;  /* 0x0000000726077220 */ /* 0x000fe20000400000 */
[----:B------:R-:W-:Y:S01]  /*75b0*/  FFMA R0, R41, R40, R0 ;  /* 0x0000002829007223 */ /* 0x000fe20000000000 */
[----:B------:R-:W-:Y:S01]  /*75c0*/  SHF.L.U32 R40, R49, 0x10, RZ ;  /* 0x0000001031287819 */ /* 0x000fe200000006ff */
[C---:B------:R-:W-:Y:S01]  /*75d0*/  FFMA R2, R41.reuse, R43, R2 ;  /* 0x0000002b29027223 */ /* 0x040fe20000000002 */
[----:B------:R-:W-:Y:S01]  /*75e0*/  SHF.L.U32 R43, R50, 0x10, RZ ;  /* 0x00000010322b7819 */ /* 0x000fe200000006ff */
[C---:B------:R-:W-:Y:S01]  /*75f0*/  FMUL R4, R38.reuse, R8 ;  /* 0x0000000826047220 */ /* 0x040fe20000400000 */
[----:B------:R-:W-:Y:S01]  /*7600*/  FMUL R5, R38, R9 ;  /* 0x0000000926057220 */ /* 0x000fe20000400000 */
[C---:B------:R-:W-:Y:S01]  /*7610*/  FFMA R3, R41.reuse, R40, R3 ;  /* 0x0000002829037223 */ /* 0x040fe20000000003 */
[----:B------:R-:W-:Y:S01]  /*7620*/  LOP3.LUT R40, R50, 0xffff0000, RZ, 0xc0, !PT ;  /* 0xffff000032287812 */ /* 0x000fe200078ec0ff */
[----:B------:R-:W-:Y:S01]  /*7630*/  FFMA R7, R41, R42, R7 ;  /* 0x0000002a29077223 */ /* 0x000fe20000000007 */
[----:B------:R-:W-:Y:S01]  /*7640*/  LOP3.LUT R42, R51, 0xffff0000, RZ, 0xc0, !PT ;  /* 0xffff0000332a7812 */ /* 0x000fe200078ec0ff */
[----:B------:R-:W-:Y:S01]  /*7650*/  FMUL R6, R38, R10 ;  /* 0x0000000a26067220 */ /* 0x000fe20000400000 */
[----:B------:R-:W-:Y:S01]  /*7660*/  F2FP.BF16.F32.PACK_AB R52, R2, R0 ;  /* 0x000000000234723e */ /* 0x000fe200000010ff */
[----:B------:R-:W-:Y:S01]  /*7670*/  FMUL R11, R38, R11 ;  /* 0x0000000b260b7220 */ /* 0x000fe20000400000 */
[----:B------:R-:W-:Y:S01]  /*7680*/  F2FP.BF16.F32.PACK_AB R53, R7, R3 ;  /* 0x000000030735723e */ /* 0x000fe200000010ff */
        /* <DEDUP_REMOVED lines=52> */
[----:B------:R1:W-:Y:S01]  /*79d0*/  STSM.16.M88.4 [R98+0x2400], R52 ;  /* 0x0024003462007844 */ /* 0x0003e20000000200 */
[----:B------:R-:W-:Y:S01]  /*79e0*/  F2FP.BF16.F32.PACK_AB R105, R23, R18 ;  /* 0x000000121769723e */ /* 0x000fe200000010ff */
[C---:B------:R-:W-:Y:S01]  /*79f0*/  FMUL R21, R38.reuse, R25 ;  /* 0x0000001926157220 */ /* 0x040fe20000400000 */
[----:B------:R-:W-:Y:S01]  /*7a00*/  FMUL R22, R38, R26 ;  /* 0x0000001a26167220 */ /* 0x000fe20000400000 */
[----:B------:R-:W-:Y:S01]  /*7a10*/  FFMA R20, R41, R40, R20 ;  /* 0x0000002829147223 */ /* 0x000fe20000000014 */
[----:B------:R-:W-:Y:S03]  /*7a20*/  LOP3.LUT R40, R67, 0xffff0000, RZ, 0xc0, !PT ;  /* 0xffff000043287812 */ /* 0x000fe600078ec0ff */
[----:B------:R1:W-:Y:S01]  /*7a30*/  STSM.16.M88.4 [R97+0x2400], R68 ;  /* 0x0024004461007844 */ /* 0x0003e20000000200 */
[C---:B------:R-:W-:Y:S01]  /*7a40*/  FFMA R21, R41.reuse, R42, R21 ;  /* 0x0000002a29157223 */ /* 0x040fe20000000015 */
[C---:B------:R-:W-:Y:S01]  /*7a50*/  LOP3.LUT R42, R72.reuse, 0xffff0000, RZ, 0xc0, !PT ;  /* 0xffff0000482a7812 */ /* 0x040fe200078ec0ff */
[C---:B------:R-:W-:Y:S01]  /*7a60*/  FFMA R22, R41.reuse, R43, R22 ;  /* 0x0000002b29167223 */ /* 0x040fe20000000016 */
[----:B------:R-:W-:Y:S01]  /*7a70*/  SHF.L.U32 R43, R72, 0x10, RZ ;  /* 0x00000010482b7819 */ /* 0x000fe200000006ff */
[C---:B------:R-:W-:Y:S01]  /*7a80*/  FMUL R27, R38.reuse, R27 ;  /* 0x0000001b261b7220 */ /* 0x040fe20000400000 */
[C---:B------:R-:W-:Y:S01]  /*7a90*/  FMUL R24, R38.reuse, R28 ;  /* 0x0000001c26187220 */ /* 0x040fe20000400000 */
[C---:B------:R-:W-:Y:S01]  /*7aa0*/  FMUL R25, R38.reuse, R29 ;  /* 0x0000001d26197220 */ /* 0x040fe20000400000 */
[C---:B------:R-:W-:Y:S01]  /*7ab0*/  FMUL R26, R38.reuse, R30 ;  /* 0x0000001e261a7220 */ /* 0x040fe20000400000 */
[C---:B------:R-:W-:Y:S01]  /*7ac0*/  FFMA R27, R41.reuse, R40, R27 ;  /* 0x00000028291b7223 */ /* 0x040fe2000000001b */
[----:B------:R-:W-:Y:S01]  /*7ad0*/  FFMA R24, R41, R43, R24 ;  /* 0x0000002b29187223 */ /* 0x000fe20000000018 */
[----:B------:R-:W-:Y:S01]  /*7ae0*/  LOP3.LUT R40, R73, 0xffff0000, RZ, 0xc0, !PT ;  /* 0xffff000049287812 */ /* 0x000fe200078ec0ff */
[C---:B------:R-:W-:Y:S01]  /*7af0*/  FFMA R25, R41.reuse, R42, R25 ;  /* 0x0000002a29197223 */ /* 0x040fe20000000019 */
[----:B------:R-:W-:Y:S01]  /*7b00*/  FMUL R31, R38, R31 ;  /* 0x0000001f261f7220 */ /* 0x000fe20000400000 */
[----:B------:R-:W-:Y:S01]  /*7b10*/  SHF.L.U32 R43, R74, 0x10, RZ ;  /* 0x000000104a2b7819 */ /* 0x000fe200000006ff */
[----:B------:R-:W-:Y:S01]  /*7b20*/  FFMA R26, R41, R45, R26 ;  /* 0x0000002d291a7223 */ /* 0x000fe2000000001a */
[----:B------:R-:W-:Y:S01]  /*7b30*/  FMUL R28, R38, R32 ;  /* 0x00000020261c7220 */ /* 0x000fe20000400000 */
[----:B------:R-:W-:Y:S01]  /*7b40*/  LOP3.LUT R42, R74, 0xffff0000, RZ, 0xc0, !PT ;  /* 0xffff00004a2a7812 */ /* 0x000fe200078ec0ff */
[C---:B------:R-:W-:Y:S01]  /*7b50*/  FMUL R29, R38.reuse, R33 ;  /* 0x00000021261d7220 */ /* 0x040fe20000400000 */
[----:B------:R-:W-:Y:S01]  /*7b60*/  SHF.L.U32 R45, R75, 0x10, RZ ;  /* 0x000000104b2d7819 */ /* 0x000fe200000006ff */
[C---:B------:R-:W-:Y:S01]  /*7b70*/  FMUL R30, R38.reuse, R34 ;  /* 0x00000022261e7220 */ /* 0x040fe20000400000 */
[C---:B------:R-:W-:Y:S01]  /*7b80*/  FFMA R31, R41.reuse, R40, R31 ;  /* 0x00000028291f7223 */ /* 0x040fe2000000001f */
        /* <DEDUP_REMOVED lines=9> */
[----:B------:R1:W-:Y:S01]  /*7c20*/  STSM.16.M88.4 [R100+0x2000], R104 ;  /* 0x0020006864007844 */ /* 0x0003e20000000200 */
[----:B------:R-:W-:Y:S02]  /*7c30*/  F2FP.BF16.F32.PACK_AB R110, R29, R28 ;  /* 0x0000001c1d6e723e */ /* 0x000fe400000010ff */
[----:B------:R-:W-:Y:S05]  /*7c40*/  F2FP.BF16.F32.PACK_AB R111, R35, R30 ;  /* 0x0000001e236f723e */ /* 0x000fea00000010ff */
[----:B------:R1:W-:Y:S01]  /*7c50*/  STSM.16.M88.4 [R101+0x2000], R108 ;  /* 0x0020006c65007844 */ /* 0x0003e20000000200 */
        /* <DEDUP_REMOVED lines=9> */
[----:B------:R-:W-:Y:S02]  /*7cf0*/  UIADD3 UR9, UPT, UPT, UR49, 0x40, URZ ;  /* 0x0000004031097890 */ /* 0x000fe4000fffe0ff */
[----:B------:R-:W-:Y:S01]  /*7d00*/  UIADD3 UR8, UPT, UPT, UR44, 0x2400, URZ ;  /* 0x000024002c087890 */ /* 0x000fe2000fffe0ff */
[----:B------:R-:W-:Y:S01]  /*7d10*/  UMOV UR10, UR50 ;  /* 0x00000032000a7c82 */ /* 0x000fe20008000000 */
[----:B------:R-:W-:Y:S01]  /*7d20*/  UMOV UR11, UR36 ;  /* 0x00000024000b7c82 */ /* 0x000fe20008000000 */
[----:B--2---:R-:W-:Y:S04]  /*7d30*/  UIADD3 UR4, UP0, UPT, UR6, 0x680, URZ ;  /* 0x0000068006047890 */ /* 0x004fe8000ff1e0ff */
[----:B------:R-:W-:Y:S09]  /*7d40*/  UIADD3.X UR5, UPT, UPT, URZ, UR7, URZ, UP0, !UPT ;  /* 0x00000007ff057290 */ /* 0x000ff200087fe4ff */
[----:B------:R2:W-:Y:S01]  /*7d50*/  UTMASTG.3D [UR8], [UR4] ;  /* 0x00000008040073b5 */ /* 0x0005e20008010000 */
[----:B------:R0:W-:Y:S01]  /*7d60*/  UTMACMDFLUSH ;  /* 0x00000000000079b7 */ /* 0x0001e20000000000 */
[----:B--2---:R-:W-:Y:S04]  /*7d70*/  DEPBAR.LE SB0, 0x1 ;  /* 0x000080400000791a */ /* 0x004fe80000000000 */
.L_x_117:
[----:B------:R-:W-:Y:S05]  /*7d80*/  BSYNC.RECONVERGENT B0 ;  /* 0x0000000000007941 */ /* 0x000fea0003800200 */
.L_x_116:
[----:B------:R-:W-:Y:S01]  /*7d90*/  BAR.SYNC.DEFER_BLOCKING 0x1, 0x80 ;  /* 0x0042000000007b1d */ /* 0x000fe20000010000 */
[----:B------:R-:W-:Y:S04]  /*7da0*/  UIADD3 UR4, UPT, UPT, UR46, 0x1, URZ ;  /* 0x000000012e047890 */ /* 0x000fe8000fffe0ff */
[----:B------:R-:W-:Y:S04]  /*7db0*/  UISETP.NE.AND UP0, UPT, UR4, 0x4, UPT ;  /* 0x000000040400788c */ /* 0x000fe8000bf05270 */
[----:B------:R-:W-:Y:S01]  /*7dc0*/  USEL UR45, UR4, URZ, UP0 ;  /* 0x000000ff042d7287 */ /* 0x000fe20008000000 */
[----:B------:R2:W-:Y:S01]  /*7dd0*/  @P6 SYNCS.ARRIVE.TRANS64.RED.A1T0 RZ, [R63+URZ], RZ ;  /* 0x000000ff3fff69a7 */ /* 0x0005e200081004ff */
[----:B------:R-:W-:Y:S01]  /*7de0*/  BSSY B1, `(.L_x_118) ;  /* 0x0000018000017945 */ /* 0x000fe20003800000 */
[----:B------:R-:W3:Y:S02]  /*7df0*/  @P6 SYNCS.PHASECHK.TRANS64.TRYWAIT P0, [R102+URZ+0x20], R103 ;  /* 0x00002067660065a7 */ /* 0x000ee400080011ff */
[----:B---3--:R-:W-:Y:S01]  /*7e00*/  @P6 SEL R60, RZ, 0x1, !P0 ;  /* 0x00000001ff3c6807 */ /* 0x008fe20004000000 */
[----:B--2---:R-:W-:Y:S06]  /*7e10*/  @!P6 BRA `(.L_x_119) ;  /* 0x000000000050e947 */ /* 0x004fec0003800000 */
        /* <DEDUP_REMOVED lines=8> */
[----:B------:R-:W-:Y:S04]  /*7ea0*/  SHF.L.U32 R5, R90, 0x1f, RZ ;  /* 0x0000001f5a057819 */ /* 0x000fe800000006ff */
[----:B------:R-:W2:Y:S02]  /*7eb0*/  SYNCS.PHASECHK.TRANS64.TRYWAIT P0, [R102+URZ+0x20], R5 ;  /* 0x00002005660075a7 */ /* 0x000ea400080011ff */
[----:B--2---:R-:W-:Y:S05]  /*7ec0*/  @!P0 BRA `(.L_x_122) ;  /* 0x0000002400508947 */ /* 0x004fea0003800000 */
.L_x_121:
[----:B------:R-:W-:Y:S05]  /*7ed0*/  BSYNC B0 ;  /* 0x0000000000007941 */ /* 0x000fea0003800000 */
.L_x_120:
[----:B------:R-:W-:Y:S02]  /*7ee0*/  ISETP.NE.AND P0, PT, R61, RZ, PT ;  /* 0x000000ff3d00720c */ /* 0x000fe40003f05270 */
[----:B------:R-:W-:Y:S11]  /*7ef0*/  IADD3 R46, PT, PT, R46, 0x1, RZ ;  /* 0x000000012e2e7810 */ /* 0x000ff60007ffe0ff */
[----:B------:R-:W-:Y:S01]  /*7f00*/  @P0 IMAD.IADD R4, R91, 0x1, R0 ;  /* 0x000000015b040824 */ /* 0x000fe200078e0200 */
[----:B------:R-:W-:Y:S05]  /*7f10*/  @P0 WARPSYNC.ALL ;  /* 0x0000000000000948 */ /* 0x000fea0003800000 */
[----:B------:R3:W4:Y:S04]  /*7f20*/  @P0 LDSM.16.M88.4 R48, [R3+UR44+0x400] ;  /* 0x0004002c0330083b */ /* 0x0007280008000200 */
[----:B------:R3:W1:Y:S04]  /*7f30*/  @P0 LDSM.16.M88.4 R56, [R2+0x400] ;  /* 0x000400000238083b */ /* 0x0006680000000200 */
[----:B------:R3:W1:Y:S04]  /*7f40*/  @P0 LDSM.16.M88.4 R64, [R0+0x400] ;  /* 0x000400000040083b */ /* 0x0006680000000200 */
[----:B------:R3:W1:Y:S02]  /*7f50*/  @P0 LDSM.16.M88.4 R72, [R4+0x400] ;  /* 0x000400000448083b */ /* 0x0006640000000200 */
.L_x_119:
[----:B------:R-:W-:Y:S05]  /*7f60*/  BSYNC B1 ;  /* 0x0000000000017941 */ /* 0x000fea0003800000 */
.L_x_118:
[----:B---3--:R-:W-:Y:S05]  /*7f70*/  VIADD R3, R39, 0x80 ;  /* 0x0000008027037836 */ /* 0x008fea0000000000 */
[----:B------:R-:W-:Y:S04]  /*7f80*/  SHF.R.U32.HI R3, RZ, 0x15, R3 ;  /* 0x00000015ff037819 */ /* 0x000fe80000011603 */
[----:B------:R-:W-:Y:S11]  /*7f90*/  LOP3.LUT P0, RZ, R3, 0x3, R82, 0x48, !PT ;  /* 0x0000000303ff7812 */ /* 0x000ff60007804852 */
[----:B------:R-:W-:Y:S02]  /*7fa0*/  @!UPT UIADD3 URZ, UPT, UPT, URZ, URZ, URZ ;  /* 0x000000fffffff290 */ /* 0x000fe4000fffe0ff */
[----:B------:R-:W-:Y:S05]  /*7fb0*/  @!P0 BRA `(.L_x_123) ;  /* 0x0000000000408947 */ /* 0x000fea0003800000 */
[----:B------:R-:W2:Y:S01]  /*7fc0*/  LDCU.64 UR8, c[0x4][0x70] ;  /* 0x01000e00ff0877ac */ /* 0x000ea20008000a00 */
[----:B------:R-:W-:Y:S01]  /*7fd0*/  MOV R3, 0x0 ;  /* 0x0000000000037802 */ /* 0x000fe20000000f00 */
[----:B------:R-:W-:Y:S02]  /*7fe0*/  HFMA2 R12, -RZ, RZ, 0, 5.9604644775390625e-08 ;  /* 0x00000001ff0c7431 */ /* 0x000fe400000001ff */
[----:B------:R-:W-:Y:S02]  /*7ff0*/  IMAD.MOV.U32 R8, RZ, RZ, 0x192 ;  /* 0x00000192ff087424 */ /* 0x000fe400078e00ff */
[----:B------:R-:W-:Y:S01]  /*8000*/  IMAD.MOV.U32 R13, RZ, RZ, RZ ;  /* 0x000000ffff0d7224 */ /* 0x000fe200078e00ff */
[----:B------:R-:W3:Y:S01]  /*8010*/  LDCU.64 UR6, c[0x4][0x78] ;  /* 0x01000f00ff0677ac */ /* 0x000ee20008000a00 */
[----:B------:R-:W1:Y:S01]  /*8020*/  LDC.64 R2, c[0x4][R3] ;  /* 0x0100000003027b82 */ /* 0x000e620000000a00 */
[----:B------:R-:W5:Y:S01]  /*8030*/  LDCU.64 UR4, c[0x4][0x10] ;  /* 0x01000200ff0477ac */ /* 0x000f620008000a00 */
[----:B--2---:R-:W-:Y:S01]  /*8040*/  MOV R5, UR9 ;  /* 0x0000000900057c02 */ /* 0x004fe20008000f00 */
[----:B------:R-:W-:Y:S01]  /*8050*/  IMAD.U32 R4, RZ, RZ, UR8 ;  /* 0x00000008ff047e24 */ /* 0x000fe2000f8e00ff */
[----:B---3--:R-:W-:Y:S01]  /*8060*/  MOV R7, UR7 ;  /* 0x0000000700077c02 */ /* 0x008fe20008000f00 */
[----:B------:R-:W-:Y:S01]  /*8070*/  IMAD.U32 R6, RZ, RZ, UR6 ;  /* 0x00000006ff067e24 */ /* 0x000fe2000f8e00ff */
[----:B-----5:R-:W-:Y:S01]  /*8080*/  MOV R11, UR5 ;  /* 0x00000005000b7c02 */ /* 0x020fe20008000f00 */
[----:B------:R-:W-:Y:S02]  /*8090*/  IMAD.U32 R10, RZ, RZ, UR4 ;  /* 0x00000004ff0a7e24 */ /* 0x000fe4000f8e00ff */
[----:B------:R-:W-:Y:S07]  /*80a0*/  LEPC R20, `(.L_x_123) ;  /* 0x000000001014794e */ /* 0x000fee0000000000 */
[----:B-1--4-:R-:W-:Y:S05]  /*80b0*/  CALL.ABS.NOINC R2 ;  /* 0x0000000002007343 */ /* 0x012fea0003c00000 */
.L_x_123:
        /* <DEDUP_REMOVED lines=10> */
[----:B--2---:R-:W1:Y:S01]  /*8160*/  LDTM.16dp256bit.x8 R4, tmem[UR4+0x80] ;  /* 0x00008004000479ee */ /* 0x004e6200081a0000 */
[----:B------:R-:W-:Y:S02]  /*8170*/  LOP3.LUT R44, R75, 0xffff0000, RZ, 0xc0, !PT ;  /* 0xffff00004b2c7812 */ /* 0x000fe400078ec0ff */
[----:B------:R-:W-:Y:S02]  /*8180*/  ISETP.NE.AND P0, PT, R93, RZ, PT ;  /* 0x000000ff5d00720c */ /* 0x000fe40003f05270 */
[----:B------:R-:W-:Y:S03]  /*8190*/  LEA R103, R46, UR44, 0x3 ;  /* 0x0000002c2e677c11 */ /* 0x000fe6000f8e18ff */
[----:B------:R-:W-:Y:S02]  /*81a0*/  @P6 LEA R52, R52, UR44, 0x3 ;  /* 0x0000002c34346c11 */ /* 0x000fe4000f8e18ff */
[----:B------:R-:W-:Y:S02]  /*81b0*/  @P6 SHF.L.U32 R102, R90, 0x1f, RZ ;  /* 0x0000001f5a666819 */ /* 0x000fe400000006ff */
[----:B------:R-:W-:Y:S04]  /*81c0*/  @P6 IADD3 R52, PT, PT, R52, 0x40, RZ ;  /* 0x0000004034346810 */ /* 0x000fe80007ffe0ff */
[----:B------:R-:W-:Y:S01]  /*81d0*/  @P6 PRMT R63, R63, 0x654, R52 ;  /* 0x000006543f3f6816 */ /* 0x000fe20000000034 */
[C---:B-1----:R-:W-:Y:S01]  /*81e0*/  FMUL R0, R38.reuse, R4 ;  /* 0x0000000426007220 */ /* 0x042fe20000400000 */
        /* <DEDUP_REMOVED lines=128> */
.L_x_125:
[----:B------:R-:W-:Y:S05]  /*89f0*/  BSYNC.RECONVERGENT B0 ;  /* 0x0000000000007941 */ /* 0x000fea0003800200 */
.L_x_124:
        /* <DEDUP_REMOVED lines=20> */
.L_x_129:
[----:B------:R-:W-:Y:S05]  /*8b40*/  BSYNC B0 ;  /* 0x0000000000007941 */ /* 0x000fea0003800000 */
.L_x_128:
[----:B------:R-:W-:Y:S11]  /*8b50*/  ISETP.NE.AND P0, PT, R61, RZ, PT ;  /* 0x000000ff3d00720c */ /* 0x000ff60003f05270 */
[----:B------:R-:W-:Y:S02]  /*8b60*/  @!UPT UIADD3 URZ, UPT, UPT, URZ, URZ, URZ ;  /* 0x000000fffffff290 */ /* 0x000fe4000fffe0ff */
[----:B--2---:R-:W-:Y:S01]  /*8b70*/  @P0 IADD3 R0, PT, PT, R91, R62, RZ ;  /* 0x0000003e5b000210 */ /* 0x004fe20007ffe0ff */
[----:B------:R-:W-:Y:S05]  /*8b80*/  @P0 WARPSYNC.ALL ;  /* 0x0000000000000948 */ /* 0x000fea0003800000 */
[----:B------:R2:W3:Y:S04]  /*8b90*/  @P0 LDSM.16.M88.4 R48, [R46+UR44+0x400] ;  /* 0x0004002c2e30083b */ /* 0x0004e80008000200 */
[----:B------:R2:W4:Y:S04]  /*8ba0*/  @P0 LDSM.16.M88.4 R56, [R2+0x400] ;  /* 0x000400000238083b */ /* 0x0005280000000200 */
[----:B------:R2:W1:Y:S04]  /*8bb0*/  @P0 LDSM.16.M88.4 R64, [R62+0x400] ;  /* 0x000400003e40083b */ /* 0x0004680000000200 */
[----:B------:R2:W1:Y:S02]  /*8bc0*/  @P0 LDSM.16.M88.4 R72, [R0+0x400] ;  /* 0x000400000048083b */ /* 0x0004640000000200 */
.L_x_127:
[----:B------:R-:W-:Y:S05]  /*8bd0*/  BSYNC B1 ;  /* 0x0000000000017941 */ /* 0x000fea0003800000 */
.L_x_126:
        /* <DEDUP_REMOVED lines=10> */
[----:B------:R-:W3:Y:S01]  /*8c80*/  LDCU.64 UR6, c[0x4][0x78] ;  /* 0x01000f00ff0677ac */ /* 0x000ee20008000a00 */
[----:B--2---:R-:W2:Y:S01]  /*8c90*/  LDC.64 R2, c[0x4][R3] ;  /* 0x0100000003027b82 */ /* 0x004ea20000000a00 */
[----:B------:R-:W4:Y:S01]  /*8ca0*/  LDCU.64 UR4, c[0x4][0x10] ;  /* 0x01000200ff0477ac */ /* 0x000f220008000a00 */
[----:B-----5:R-:W-:Y:S01]  /*8cb0*/  MOV R5, UR9 ;  /* 0x0000000900057c02 */ /* 0x020fe20008000f00 */
[----:B------:R-:W-:Y:S01]  /*8cc0*/  IMAD.U32 R4, RZ, RZ, UR8 ;  /* 0x00000008ff047e24 */ /* 0x000fe2000f8e00ff */
[----:B---3--:R-:W-:Y:S01]  /*8cd0*/  MOV R7, UR7 ;  /* 0x0000000700077c02 */ /* 0x008fe20008000f00 */
[----:B------:R-:W-:Y:S01]  /*8ce0*/  IMAD.U32 R6, RZ, RZ, UR6 ;  /* 0x00000006ff067e24 */ /* 0x000fe2000f8e00ff */
[----:B----4-:R-:W-:Y:S01]  /*8cf0*/  MOV R11, UR5 ;  /* 0x00000005000b7c02 */ /* 0x010fe20008000f00 */
[----:B------:R-:W-:Y:S02]  /*8d00*/  IMAD.U32 R10, RZ, RZ, UR4 ;  /* 0x00000004ff0a7e24 */ /* 0x000fe4000f8e00ff */
[----:B------:R-:W-:Y:S07]  /*8d10*/  LEPC R20, `(.L_x_131) ;  /* 0x000000001014794e */ /* 0x000fee0000000000 */
[----:B-12---:R-:W-:Y:S05]  /*8d20*/  CALL.ABS.NOINC R2 ;  /* 0x0000000002007343 */ /* 0x006fea0003c00000 */
.L_x_131:
[----:B------:R-:W-:Y:S01]  /*8d30*/  ISETP.NE.AND P0, PT, R93, RZ, PT ;  /* 0x000000ff5d00720c */ /* 0x000fe20003f05270 */
[----:B------:R-:W-:Y:S05]  /*8d40*/  WARPSYNC.ALL ;  /* 0x0000000000007948 */ /* 0x000fea0003800000 */
[----:B------:R-:W-:Y:S01]  /*8d50*/  R2UR UR4, R39 ;  /* 0x00000000270472ca */ /* 0x000fe200000e0000 */
[----:B------:R-:W-:Y:S01]  /*8d60*/  BSSY.RECONVERGENT B0, `(.L_x_132) ;  /* 0x000008d000007945 */ /* 0x000fe20003800200 */
[C---:B---3--:R-:W-:Y:S02]  /*8d70*/  SHF.L.U32 R40, R48.reuse, 0x10, RZ ;  /* 0x0000001030287819 */ /* 0x048fe400000006ff */
[----:B------:R-:W-:Y:S02]  /*8d80*/  LOP3.LUT R42, R48, 0xffff0000, RZ, 0xc0, !PT ;  /* 0xffff0000302a7812 */ /* 0x000fe400078ec0ff */
[C---:B------:R-:W-:Y:S02]  /*8d90*/  SHF.L.U32 R43, R49.reuse, 0x10, RZ ;  /* 0x00000010312b7819 */ /* 0x040fe400000006ff */
[----:B------:R-:W-:Y:S02]  /*8da0*/  LOP3.LUT R44, R49, 0xffff0000, RZ, 0xc0, !PT ;  /* 0xffff0000312c7812 */ /* 0x000fe400078ec0ff */
[C---:B------:R-:W-:Y:S02]  /*8db0*/  SHF.L.U32 R45, R50.reuse, 0x10, RZ ;  /* 0x00000010322d7819 */ /* 0x040fe400000006ff */
[----:B--2---:R-:W-:Y:S01]  /*8dc0*/  LOP3.LUT R46, R50, 0xffff0000, RZ, 0xc0, !PT ;  /* 0xffff0000322e7812 */ /* 0x004fe200078ec0ff */
[----:B------:R-:W2:Y:S01]  /*8dd0*/  LDTM.16dp256bit.x8 R4, tmem[UR4+0xc0] ;  /* 0x0000c004000479ee */ /* 0x000ea200081a0000 */
[C---:B------:R-:W-:Y:S01]  /*8de0*/  SHF.L.U32 R47, R51.reuse, 0x10, RZ ;  /* 0x00000010332f7819 */ /* 0x040fe200000006ff */
[----:B------:R-:W-:Y:S01]  /*8df0*/  NOP ;  /* 0x0000000000007918 */ /* 0x000fe20000000000 */
[----:B------:R-:W-:Y:S02]  /*8e00*/  LOP3.LUT R49, R51, 0xffff0000, RZ, 0xc0, !PT ;  /* 0xffff000033317812 */ /* 0x000fe400078ec0ff */
[----:B------:R-:W-:Y:S02]  /*8e10*/  R2UR UR5, R99 ;  /* 0x00000000630572ca */ /* 0x000fe400000e0000 */
[C---:B----4-:R-:W-:Y:S02]  /*8e20*/  SHF.L.U32 R48, R56.reuse, 0x10, RZ ;  /* 0x0000001038307819 */ /* 0x050fe400000006ff */
[----:B------:R-:W-:Y:S02]  /*8e30*/  LOP3.LUT R51, R56, 0xffff0000, RZ, 0xc0, !PT ;  /* 0xffff000038337812 */ /* 0x000fe400078ec0ff */
[C---:B------:R-:W-:Y:S02]  /*8e40*/  SHF.L.U32 R50, R57.reuse, 0x10, RZ ;  /* 0x0000001039327819 */ /* 0x040fe400000006ff */
[----:B-1----:R-:W-:Y:S02]  /*8e50*/  LOP3.LUT R52, R57, 0xffff0000, RZ, 0xc0, !PT ;  /* 0xffff000039347812 */ /* 0x002fe400078ec0ff */
[C---:B------:R-:W-:Y:S02]  /*8e60*/  SHF.L.U32 R53, R58.reuse, 0x10, RZ ;  /* 0x000000103a357819 */ /* 0x040fe400000006ff */
[----:B------:R-:W-:Y:S01]  /*8e70*/  LOP3.LUT R54, R58, 0xffff0000, RZ, 0xc0, !PT ;  /* 0xffff00003a367812 */ /* 0x000fe200078ec0ff */
[----:B------:R-:W-:Y:S01]  /*8e80*/  UIADD3 UR4, UPT, UPT, UR5, 0xb0, URZ ;  /* 0x000000b005047890 */ /* 0x000fe2000fffe0ff */
[C---:B------:R-:W-:Y:S02]  /*8e90*/  SHF.L.U32 R55, R59.reuse, 0x10, RZ ;  /* 0x000000103b377819 */ /* 0x040fe400000006ff */
[----:B------:R-:W-:Y:S01]  /*8ea0*/  LOP3.LUT R56, R59, 0xffff0000, RZ, 0xc0, !PT ;  /* 0xffff00003b387812 */ /* 0x000fe200078ec0ff */
[----:B------:R-:W-:Y:S01]  /*8eb0*/  UPRMT UR4, UR52, 0x654, UR4 ;  /* 0x0000065434047896 */ /* 0x000fe20008000004 */
[----:B------:R-:W-:Y:S01]  /*8ec0*/  SHF.L.U32 R57, R64, 0x10, RZ ;  /* 0x0000001040397819 */ /* 0x000fe200000006ff */
[C---:B--2---:R-:W-:Y:S01]  /*8ed0*/  FMUL R4, R38.reuse, R4 ;  /* 0x0000000426047220 */ /* 0x044fe20000400000 */
[C---:B------:R-:W-:Y:S01]  /*8ee0*/  FMUL R5, R38.reuse, R5 ;  /* 0x0000000526057220 */ /* 0x040fe20000400000 */
[----:B------:R-:W-:Y:S01]  /*8ef0*/  FMUL R6, R38, R6 ;  /* 0x0000000626067220 */ /* 0x000fe20000400000 */
[----:B------:R-:W-:Y:S01]  /*8f00*/  LOP3.LUT R58, R64, 0xffff0000, RZ, 0xc0, !PT ;  /* 0xffff0000403a7812 */ /* 0x000fe200078ec0ff */
[C---:B------:R-:W-:Y:S01]  /*8f10*/  FFMA R4, R41.reuse, R40, R4 ;  /* 0x0000002829047223 */ /* 0x040fe20000000004 */
[----:B------:R-:W-:Y:S01]  /*8f20*/  FFMA R5, R41, R42, R5 ;  /* 0x0000002a29057223 */ /* 0x000fe20000000005 */
[----:B------:R-:W-:Y:S01]  /*8f30*/  SHF.L.U32 R59, R65, 0x10, RZ ;  /* 0x00000010413b7819 */ /* 0x000fe200000006ff */
[----:B------:R-:W-:Y:S01]  /*8f40*/  SYNCS.ARRIVE.TRANS64.RED.A1T0 RZ, [UR4], RZ ;  /* 0x000000ffffff79a7 */ /* 0x000fe20008100404 */
[----:B------:R-:W-:Y:S01]  /*8f50*/  FFMA R6, R41, R43, R6 ;  /* 0x0000002b29067223 */ /* 0x000fe20000000006 */
[C---:B------:R-:W-:Y:S01]  /*8f60*/  FMUL R7, R38.reuse, R7 ;  /* 0x0000000726077220 */ /* 0x040fe20000400000 */
[----:B------:R-:W-:Y:S01]  /*8f70*/  LOP3.LUT R60, R65, 0xffff0000, RZ, 0xc0, !PT ;  /* 0xffff0000413c7812 */ /* 0x000fe200078ec0ff */
[C---:B------:R-:W-:Y:S01]  /*8f80*/  FMUL R8, R38.reuse, R8 ;  /* 0x0000000826087220 */ /* 0x040fe20000400000 */
[----:B------:R-:W-:Y:S01]  /*8f90*/  F2FP.BF16.F32.PACK_AB R104, R5, R4 ;  /* 0x000000040568723e */ /* 0x000fe200000010ff */
[C---:B------:R-:W-:Y:S01]  /*8fa0*/  FFMA R7, R41.reuse, R44, R7 ;  /* 0x0000002c29077223 */ /* 0x040fe20000000007 */
[----:B------:R-:W-:Y:S01]  /*8fb0*/  FMUL R9, R38, R9 ;  /* 0x0000000926097220 */ /* 0x000fe20000400000 */
[----:B------:R-:W-:Y:S01]  /*8fc0*/  FFMA R8, R41, R45, R8 ;  /* 0x0000002d29087223 */ /* 0x000fe20000000008 */
[----:B------:R-:W-:Y:S01]  /*8fd0*/  SHF.L.U32 R61, R66, 0x10, RZ ;  /* 0x00000010423d7819 */ /* 0x000fe200000006ff */
[C---:B------:R-:W-:Y:S01]  /*8fe0*/  FMUL R0, R38.reuse, R10 ;  /* 0x0000000a26007220 */ /* 0x040fe20000400000 */
[----:B------:R-:W-:Y:S01]  /*8ff0*/  F2FP.BF16.F32.PACK_AB R105, R7, R6 ;  /* 0x000000060769723e */ /* 0x000fe200000010ff */
[C---:B------:R-:W-:Y:S01]  /*9000*/  FFMA R9, R41.reuse, R46, R9 ;  /* 0x0000002e29097223 */ /* 0x040fe20000000009 */
[----:B------:R-:W-:Y:S01]  /*9010*/  FMUL R2, R38, R11 ;  /* 0x0000000b26027220 */ /* 0x000fe20000400000 */
[----:B------:R-:W-:Y:S01]  /*9020*/  FFMA R0, R41, R47, R0 ;  /* 0x0000002f29007223 */ /* 0x000fe20000000000 */
[----:B------:R-:W-:Y:S01]  /*9030*/  LOP3.LUT R62, R66, 0xffff0000, RZ, 0xc0, !PT ;  /* 0xffff0000423e7812 */ /* 0x000fe200078ec0ff */
[C---:B------:R-:W-:Y:S01]  /*9040*/  FMUL R3, R38.reuse, R12 ;  /* 0x0000000c26037220 */ /* 0x040fe20000400000 */
[----:B------:R-:W-:Y:S01]  /*9050*/  F2FP.BF16.F32.PACK_AB R106, R9, R8 ;  /* 0x00000008096a723e */ /* 0x000fe200000010ff */
[C---:B------:R-:W-:Y:S01]  /*9060*/  FFMA R2, R41.reuse, R49, R2 ;  /* 0x0000003129027223 */ /* 0x040fe20000000002 */
[C---:B------:R-:W-:Y:S01]  /*9070*/  FMUL R10, R38.reuse, R13 ;  /* 0x0000000d260a7220 */ /* 0x040fe20000400000 */
[----:B------:R-:W-:Y:S01]  /*9080*/  FFMA R3, R41, R48, R3 ;  /* 0x0000003029037223 */ /* 0x000fe20000000003 */
[----:B------:R-:W-:Y:S01]  /*9090*/  SHF.L.U32 R63, R67, 0x10, RZ ;  /* 0x00000010433f7819 */ /* 0x000fe200000006ff */
[----:B------:R-:W-:Y:S01]  /*90a0*/  FMUL R11, R38, R14 ;  /* 0x0000000e260b7220 */ /* 0x000fe20000400000 */
[----:B------:R-:W-:Y:S01]  /*90b0*/  F2FP.BF16.F32.PACK_AB R107, R2, R0 ;  /* 0x00000000026b723e */ /* 0x000fe200000010ff */
[C---:B------:R-:W-:Y:S01]  /*90c0*/  FFMA R10, R41.reuse, R51, R10 ;  /* 0x00000033290a7223 */ /* 0x040fe2000000000a */
[----:B------:R-:W-:Y:S01]  /*90d0*/  FMUL R15, R38, R15 ;  /* 0x0000000f260f7220 */ /* 0x000fe20000400000 */
[----:B------:R-:W-:Y:S01]  /*90e0*/  FFMA R11, R41, R50, R11 ;  /* 0x00000032290b7223 */ /* 0x000fe2000000000b */
[----:B------:R-:W-:Y:S01]  /*90f0*/  LOP3.LUT R64, R67, 0xffff0000, RZ, 0xc0, !PT ;  /* 0xffff000043407812 */ /* 0x000fe200078ec0ff */
[----:B------:R1:W-:Y:S01]  /*9100*/  STSM.16.M88.4 [R98+0x6400], R104 ;  /* 0x0064006862007844 */ /* 0x0003e20000000200 */
[----:B------:R-:W-:Y:S01]  /*9110*/  F2FP.BF16.F32.PACK_AB R108, R10, R3 ;  /* 0x000000030a6c723e */ /* 0x000fe200000010ff */
[C---:B------:R-:W-:Y:S01]  /*9120*/  FFMA R15, R41.reuse, R52, R15 ;  /* 0x00000034290f7223 */ /* 0x040fe2000000000f */
[C---:B------:R-:W-:Y:S01]  /*9130*/  FMUL R12, R38.reuse, R16 ;  /* 0x00000010260c7220 */ /* 0x040fe20000400000 */
[C---:B------:R-:W-:Y:S01]  /*9140*/  FMUL R13, R38.reuse, R17 ;  /* 0x00000011260d7220 */ /* 0x040fe20000400000 */
[----:B------:R-:W-:Y:S01]  /*9150*/  FMUL R14, R38, R18 ;  /* 0x00000012260e7220 */ /* 0x000fe20000400000 */
[----:B------:R-:W-:Y:S01]  /*9160*/  SHF.L.U32 R65, R72, 0x10, RZ ;  /* 0x0000001048417819 */ /* 0x000fe200000006ff */
[----:B------:R-:W-:Y:S01]  /*9170*/  FFMA R12, R41, R53, R12 ;  /* 0x00000035290c7223 */ /* 0x000fe2000000000c */
[----:B------:R-:W-:Y:S01]  /*9180*/  F2FP.BF16.F32.PACK_AB R109, R15, R11 ;  /* 0x0000000b0f6d723e */ /* 0x000fe200000010ff */
[C---:B------:R-:W-:Y:S01]  /*9190*/  FFMA R13, R41.reuse, R54, R13 ;  /* 0x00000036290d7223 */ /* 0x040fe2000000000d */
[----:B------:R-:W-:Y:S01]  /*91a0*/  FFMA R14, R41, R55, R14 ;  /* 0x00000037290e7223 */ /* 0x000fe2000000000e */
[----:B------:R-:W-:Y:S01]  /*91b0*/  FMUL R19, R38, R19 ;  /* 0x0000001326137220 */ /* 0x000fe20000400000 */
[----:B------:R-:W-:Y:S01]  /*91c0*/  LOP3.LUT R66, R72, 0xffff0000, RZ, 0xc0, !PT ;  /* 0xffff000048427812 */ /* 0x000fe200078ec0ff */
[C---:B------:R-:W-:Y:S01]  /*91d0*/  FMUL R16, R38.reuse, R20 ;  /* 0x0000001426107220 */ /* 0x040fe20000400000 */
[----:B------:R-:W-:Y:S01]  /*91e0*/  F2FP.BF16.F32.PACK_AB R110, R13, R12 ;  /* 0x0000000c0d6e723e */ /* 0x000fe200000010ff */
[C---:B------:R-:W-:Y:S01]  /*91f0*/  FFMA R19, R41.reuse, R56, R19 ;  /* 0x0000003829137223 */ /* 0x040fe20000000013 */
[C---:B------:R-:W-:Y:S01]  /*9200*/  FMUL R17, R38.reuse, R21 ;  /* 0x0000001526117220 */ /* 0x040fe20000400000 */
[----:B------:R-:W-:Y:S01]  /*9210*/  FFMA R16, R41, R57, R16 ;  /* 0x0000003929107223 */ /* 0x000fe20000000010 */
[----:B------:R-:W-:Y:S01]  /*9220*/  SHF.L.U32 R67, R73, 0x10, RZ ;  /* 0x0000001049437819 */ /* 0x000fe200000006ff */
[C---:B------:R-:W-:Y:S01]  /*9230*/  FMUL R18, R38.reuse, R22 ;  /* 0x0000001626127220 */ /* 0x040fe20000400000 */
[----:B------:R-:W-:Y:S01]  /*9240*/  F2FP.BF16.F32.PACK_AB R111, R19, R14 ;  /* 0x0000000e136f723e */ /* 0x000fe200000010ff */
[C---:B------:R-:W-:Y:S01]  /*9250*/  FFMA R17, R41.reuse, R58, R17 ;  /* 0x0000003a29117223 */ /* 0x040fe20000000011 */
[C---:B------:R-:W-:Y:S01]  /*9260*/  FMUL R23, R38.reuse, R23 ;  /* 0x0000001726177220 */ /* 0x040fe20000400000 */
        /* <DEDUP_REMOVED lines=12> */
[C---:B------:R-:W-:Y:S01]  /*9330*/  FMUL R27, R38.reuse, R27 ;  /* 0x0000001b261b7220 */ /* 0x040fe20000400000 */
[C---:B------:R-:W-:Y:S01]  /*9340*/  FMUL R24, R38.reuse, R28 ;  /* 0x0000001c26187220 */ /* 0x040fe20000400000 */
[C---:B------:R-:W-:Y:S01]  /*9350*/  FMUL R25, R38.reuse, R29 ;  /* 0x0000001d26197220 */ /* 0x040fe20000400000 */
[C---:B------:R-:W-:Y:S01]  /*9360*/  FFMA R22, R41.reuse, R63, R22 ;  /* 0x0000003f29167223 */ /* 0x040fe20000000016 */
[C---:B------:R-:W-:Y:S01]  /*9370*/  FMUL R26, R38.reuse, R30 ;  /* 0x0000001e261a7220 */ /* 0x040fe20000400000 */
[C---:B------:R-:W-:Y:S01]  /*9380*/  FFMA R27, R41.reuse, R64, R27 ;  /* 0x00000040291b7223 */ /* 0x040fe2000000001b */
[----:B------:R-:W-:Y:S01]  /*9390*/  FMUL R31, R38, R31 ;  /* 0x0000001f261f7220 */ /* 0x000fe20000400000 */
[C---:B------:R-:W-:Y:S01]  /*93a0*/  FFMA R24, R41.reuse, R65, R24 ;  /* 0x0000004129187223 */ /* 0x040fe20000000018 */
[----:B------:R-:W-:Y:S01]  /*93b0*/  LOP3.LUT R70, R74, 0xffff0000, RZ, 0xc0, !PT ;  /* 0xffff00004a467812 */ /* 0x000fe200078ec0ff */
[C---:B------:R-:W-:Y:S01]  /*93c0*/  FMUL R28, R38.reuse, R32 ;  /* 0x00000020261c7220 */ /* 0x040fe20000400000 */
[----:B------:R-:W-:Y:S01]  /*93d0*/  FFMA R25, R41, R66, R25 ;  /* 0x0000004229197223 */ /* 0x000fe20000000019 */
[----:B------:R-:W-:Y:S01]  /*93e0*/  SHF.L.U32 R71, R75, 0x10, RZ ;  /* 0x000000104b477819 */ /* 0x000fe200000006ff */
[C---:B------:R-:W-:Y:S01]  /*93f0*/  FMUL R29, R38.reuse, R33 ;  /* 0x00000021261d7220 */ /* 0x040fe20000400000 */
[----:B------:R-:W-:Y:S01]  /*9400*/  FFMA R26, R41, R67, R26 ;  /* 0x00000043291a7223 */ /* 0x000fe2000000001a */
[----:B------:R-:W-:Y:S01]  /*9410*/  LOP3.LUT R72, R75, 0xffff0000, RZ, 0xc0, !PT ;  /* 0xffff00004b487812 */ /* 0x000fe200078ec0ff */
        /* <DEDUP_REMOVED lines=33> */
.L_x_133:
[----:B------:R-:W-:Y:S05]  /*9630*/  BSYNC.RECONVERGENT B0 ;  /* 0x0000000000007941 */ /* 0x000fea0003800200 */
.L_x_132:
[----:B------:R-:W-:Y:S01]  /*9640*/  BAR.SYNC.DEFER_BLOCKING 0x1, 0x80 ;  /* 0x0042000000007b1d */ /* 0x000fe20000010000 */
[----:B------:R-:W-:Y:S01]  /*9650*/  UISETP.NE.AND UP0, UPT, UR47, -0x4, UPT ;  /* 0xfffffffc2f00788c */ /* 0x000fe2000bf05270 */
[----:B------:R-:W-:Y:S08]  /*9660*/  IADD3 R0, PT, PT, R36, 0x1, RZ ;  /* 0x0000000124007810 */ /* 0x000ff00007ffe0ff */
[----:B------:R-:W-:Y:S05]  /*9670*/  BRA.U !UP0, `(.L_x_134) ;  /* 0x0000000108287547 */ /* 0x000fea000b800000 */
[----:B------:R-:W-:Y:S01]  /*9680*/  ISETP.NE.AND P0, PT, R96, RZ, PT ;  /* 0x000000ff6000720c */ /* 0x000fe20003f05270 */
[----:B------:R-:W-:Y:S01]  /*9690*/  IMAD.U32 R3, RZ, RZ, UR46 ;  /* 0x0000002eff037e24 */ /* 0x000fe2000f8e00ff */
[----:B------:R-:W-:Y:S01]  /*96a0*/  UIADD3 UR4, UPT, UPT, UR46, 0x1, URZ ;  /* 0x000000012e047890 */ /* 0x000fe2000fffe0ff */
[----:B------:R-:W-:Y:S03]  /*96b0*/  IMAD.U32 R2, RZ, RZ, UR52 ;  /* 0x00000034ff027e24 */ /* 0x000fe6000f8e00ff */
[----:B------:R-:W-:Y:S04]  /*96c0*/  UISETP.NE.AND UP0, UPT, UR4, 0x4, UPT ;  /* 0x000000040400788c */ /* 0x000fe8000bf05270 */
[----:B------:R-:W-:Y:S03]  /*96d0*/  USEL UR46, UR4, URZ, UP0 ;  /* 0x000000ff042e7287 */ /* 0x000fe60008000000 */
[----:B------:R-:W-:Y:S05]  /*96e0*/  @P0 LEA R3, R3, UR44, 0x3 ;  /* 0x0000002c03030c11 */ /* 0x000fea000f8e18ff */
[----:B------:R-:W-:Y:S05]  /*96f0*/  @P0 VIADD R3, R3, 0x40 ;  /* 0x0000004003030836 */ /* 0x000fea0000000000 */
[----:B------:R-:W-:Y:S04]  /*9700*/  @P0 PRMT R2, R2, 0x654, R3 ;  /* 0x0000065402020816 */ /* 0x000fe80000000003 */
[----:B------:R2:W-:Y:S03]  /*9710*/  @P0 SYNCS.ARRIVE.TRANS64.RED.A1T0 RZ, [R2+URZ], RZ ;  /* 0x000000ff02ff09a7 */ /* 0x0005e600081004ff */
.L_x_134:
[----:B------:R-:W-:Y:S01]  /*9720*/  R2UR UR4, R83 ;  /* 0x00000000530472ca */ /* 0x000fe200000e0000 */
[----:B------:R-:W-:Y:S01]  /*9730*/  UISETP.NE.AND UP0, UPT, UR62, URZ, UPT ;  /* 0x000000ff3e00728c */ /* 0x000fe2000bf05270 */
[----:B------:R-:W-:Y:S01]  /*9740*/  ISETP.NE.AND P0, PT, R87, 0x2, PT ;  /* 0x000000025700780c */ /* 0x000fe20003f05270 */
[----:B------:R-:W-:Y:S01]  /*9750*/  UIADD3 UR16, UPT, UPT, UR38, UR63, URZ ;  /* 0x0000003f26107290 */ /* 0x000fe2000fffe0ff */
[----:B------:R-:W-:Y:S01]  /*9760*/  ISETP.NE.AND P1, PT, R0, 0x4, PT ;  /* 0x000000040000780c */ /* 0x000fe20003f25270 */
[----:B------:R-:W-:Y:S01]  /*9770*/  UIADD3 UR47, UPT, UPT, UR47, 0x4, URZ ;  /* 0x000000042f2f7890 */ /* 0x000fe2000fffe0ff */
[----:B------:R-:W-:Y:S01]  /*9780*/  SEL R3, RZ, 0x1, P0 ;  /* 0x00000001ff037807 */ /* 0x000fe20000000000 */
[----:B------:R-:W-:Y:S01]  /*9790*/  UMOV UR36, UR61 ;  /* 0x0000003d00247c82 */ /* 0x000fe20008000000 */
[----:B--2---:R-:W-:Y:S02]  /*97a0*/  SEL R2, RZ, 0x1, P1 ;  /* 0x00000001ff027807 */ /* 0x004fe40000800000 */
[----:B------:R-:W-:Y:S02]  /*97b0*/  LOP3.LUT R88, R88, R3, RZ, 0x3c, !PT ;  /* 0x0000000358587212 */ /* 0x000fe400078e3cff */
[----:B------:R-:W-:Y:S01]  /*97c0*/  LOP3.LUT R89, R89, R2, RZ, 0x3c, !PT ;  /* 0x0000000259597212 */ /* 0x000fe200078e3cff */
[----:B------:R-:W-:Y:S01]  /*97d0*/  UIADD3 UR20, UPT, UPT, UR37, UR4, URZ ;  /* 0x0000000425147290 */ /* 0x000fe2000fffe0ff */
[----:B------:R-:W-:Y:S02]  /*97e0*/  SEL R87, R87, RZ, P0 ;  /* 0x000000ff57577207 */ /* 0x000fe40000000000 */
[----:B------:R-:W-:Y:S01]  /*97f0*/  SEL R36, R0, RZ, P1 ;  /* 0x000000ff00247207 */ /* 0x000fe20000800000 */
[----:B------:R-:W-:Y:S08]  /*9800*/  BRA.U UP0, `(.L_x_135) ;  /* 0xffffffbd00907547 */ /* 0x000ff0000b83ffff */
[----:B------:R-:W-:-:S13]  /*9810*/  R2UR UR4, R84 ;  /* 0x00000000540472ca */ /* 0x000fda00000e0000 */
[----:B------:R-:W-:-:S09]  /*9820*/  UISETP.NE.AND UP0, UPT, UR4, URZ, UPT ;  /* 0x000000ff0400728c */ /* 0x000fd2000bf05270 */
[----:B------:R-:W-:Y:S05]  /*9830*/  BRA.U !UP0, `(.L_x_136) ;  /* 0x0000000108487547 */ /* 0x000fea000b800000 */
[----:B------:R-:W2:Y:S02]  /*9840*/  LDCU.64 UR4, c[0x0][0x890] ;  /* 0x00011200ff0477ac */ /* 0x000ea40008000a00 */
[----:B--2---:R-:W-:-:S04]  /*9850*/  UISETP.NE.U32.AND UP0, UPT, UR4, URZ, UPT ;  /* 0x000000ff0400728c */ /* 0x004fc8000bf05070 */
[----:B------:R-:W-:-:S09]  /*9860*/  UISETP.NE.AND.EX UP0, UPT, UR5, URZ, UPT, UP0 ;  /* 0x000000ff0500728c */ /* 0x000fd2000bf05300 */
[----:B------:R-:W-:Y:S05]  /*9870*/  BRA.U UP0, `(.L_x_137) ;  /* 0x00000001000c7547 */ /* 0x000fea000b800000 */
[----:B------:R-:W-:-:S13]  /*9880*/  FSETP.NEU.AND P0, PT, R41, RZ, PT ;  /* 0x000000ff2900720b */ /* 0x000fda0003f0d000 */
[----:B------:R-:W-:Y:S05]  /*9890*/  @!P0 EXIT ;  /* 0x000000000000894d */ /* 0x000fea0003800000 */
[----:B------:R-:W-:Y:S05]  /*98a0*/  BRA `(.L_x_136) ;  /* 0x00000000002c7947 */ /* 0x000fea0003800000 */
.L_x_137:
[----:B------:R-:W-:Y:S01]  /*98b0*/  ISETP.NE.AND P0, PT, R86, RZ, PT ;  /* 0x000000ff5600720c */ /* 0x000fe20003f05270 */
[----:B------:R-:W-:-:S12]  /*98c0*/  BSSY.RECONVERGENT B0, `(.L_x_136) ;  /* 0x0000009000007945 */ /* 0x000fd80003800200 */
[----:B------:R-:W-:Y:S05]  /*98d0*/  @P0 BRA `(.L_x_138) ;  /* 0x0000000000140947 */ /* 0x000fea0003800000 */
[----:B------:R-:W2:Y:S02]  /*98e0*/  LDCU.64 UR4, c[0x0][0x888] ;  /* 0x00011100ff0477ac */ /* 0x000ea40008000a00 */
[----:B--2---:R-:W-:-:S04]  /*98f0*/  ISETP.NE.U32.AND P0, PT, RZ, UR4, PT ;  /* 0x00000004ff007c0c */ /* 0x004fc8000bf05070 */
[----:B------:R-:W-:-:S13]  /*9900*/  ISETP.NE.AND.EX P0, PT, RZ, UR5, PT, P0 ;  /* 0x00000005ff007c0c */ /* 0x000fda000bf05300 */
[----:B------:R-:W-:Y:S05]  /*9910*/  @!P0 EXIT ;  /* 0x000000000000894d */ /* 0x000fea0003800000 */
[----:B------:R-:W-:Y:S05]  /*9920*/  BRA `(.L_x_139) ;  /* 0x0000000000087947 */ /* 0x000fea0003800000 */
.L_x_138:
[----:B------:R-:W-:-:S13]  /*9930*/  FSETP.NEU.AND P0, PT, R41, RZ, PT ;  /* 0x000000ff2900720b */ /* 0x000fda0003f0d000 */
[----:B------:R-:W-:Y:S05]  /*9940*/  @!P0 EXIT ;  /* 0x000000000000894d */ /* 0x000fea0003800000 */
.L_x_139:
[----:B------:R-:W-:Y:S05]  /*9950*/  BSYNC.RECONVERGENT B0 ;  /* 0x0000000000007941 */ /* 0x000fea0003800200 */
.L_x_136:
[----:B------:R-:W-:Y:S01]  /*9960*/  ULEA UR4, UR46, UR44, 0x3 ;  /* 0x0000002c2e047291 */ /* 0x000fe2000f8e18ff */
[----:B------:R-:W-:-:S04]  /*9970*/  DEPBAR.LE SB0, 0x0 ;  /* 0x000080000000791a */ /* 0x000fc80000000000 */
[----:B------:R-:W-:-:S04]  /*9980*/  UIADD3 UR4, UPT, UPT, UR4, 0x40, URZ ;  /* 0x0000004004047890 */ /* 0x000fc8000fffe0ff */
[----:B------:R-:W-:-:S09]  /*9990*/  UPRMT UR4, UR52, 0x654, UR4 ;  /* 0x0000065434047896 */ /* 0x000fd20008000004 */
[----:B------:R-:W-:Y:S01]  /*99a0*/  SYNCS.ARRIVE.TRANS64.RED.A1T0 RZ, [UR4], RZ ;  /* 0x000000ffffff79a7 */ /* 0x000fe20008100404 */
[----:B------:R-:W-:Y:S05]  /*99b0*/  EXIT ;  /* 0x000000000000794d */ /* 0x000fea0003800000 */
.L_x_24:
[----:B--2---:R2:W3:Y:S02]  /*99c0*/  SYNCS.PHASECHK.TRANS64.TRYWAIT P0, [R3+URZ+0xe0], R2 ;  /* 0x0000e002030075a7 */ /* 0x0044e400080011ff */
[----:B---3--:R-:W-:Y:S05]  /*99d0*/  @!P0 NANOSLEEP.SYNCS 0x989680 ;  /* 0x009896800000895d */ /* 0x008fea0003900000 */
[----:B------:R-:W3:Y:S02]  /*99e0*/  @!P0 SYNCS.PHASECHK.TRANS64 P0, [R3+URZ+0xe0], R2 ;  /* 0x0000e002030085a7 */ /* 0x000ee400080010ff */
[----:B---3--:R-:W-:Y:S05]  /*99f0*/  @!P0 BRA `(.L_x_24) ;  /* 0xfffffffc00f08947 */ /* 0x008fea000383ffff */
[----:B------:R-:W-:Y:S05]  /*9a00*/  BRA `(.L_x_140) ;  /* 0xffffff7c00e87947 */ /* 0x000fea000383ffff */
.L_x_27:
[----:B-1----:R-:W-:-:S07]  /*9a10*/  MOV R0, UR33 ;  /* 0x0000002100007c02 */ /* 0x002fce0008000f00 */
.L_x_141:
[----:B-1----:R1:W2:Y:S02]  /*9a20*/  SYNCS.PHASECHK.TRANS64.TRYWAIT P0, [R0+URZ+0x10], R3 ;  /* 0x00001003000075a7 */ /* 0x0022a400080011ff */
[----:B--2---:R-:W-:Y:S05]  /*9a30*/  @!P0 NANOSLEEP.SYNCS 0x989680 ;  /* 0x009896800000895d */ /* 0x004fea0003900000 */
[----:B------:R-:W2:Y:S02]  /*9a40*/  @!P0 SYNCS.PHASECHK.TRANS64 P0, [R0+URZ+0x10], R3 ;  /* 0x00001003000085a7 */ /* 0x000ea400080010ff */
[----:B--2---:R-:W-:Y:S05]  /*9a50*/  @!P0 BRA `(.L_x_141) ;  /* 0xfffffffc00f08947 */ /* 0x004fea000383ffff */
[----:B------:R-:W-:Y:S05]  /*9a60*/  BRA `(.L_x_26) ;  /* 0xffffff8000347947 */ /* 0x000fea000383ffff */
.L_x_36:
[----:B-1----:R-:W-:-:S07]  /*9a70*/  MOV R0, UR33 ;  /* 0x0000002100007c02 */ /* 0x002fce0008000f00 */
.L_x_142:
[----:B-1----:R1:W2:Y:S02]  /*9a80*/  SYNCS.PHASECHK.TRANS64.TRYWAIT P0, [R0+URZ+0x10], R3 ;  /* 0x00001003000075a7 */ /* 0x0022a400080011ff */
[----:B--2---:R-:W-:Y:S05]  /*9a90*/  @!P0 NANOSLEEP.SYNCS 0x989680 ;  /* 0x009896800000895d */ /* 0x004fea0003900000 */
[----:B------:R-:W2:Y:S02]  /*9aa0*/  @!P0 SYNCS.PHASECHK.TRANS64 P0, [R0+URZ+0x10], R3 ;  /* 0x00001003000085a7 */ /* 0x000ea400080010ff */
[----:B--2---:R-:W-:Y:S05]  /*9ab0*/  @!P0 BRA `(.L_x_142) ;  /* 0xfffffffc00f08947 */ /* 0x004fea000383ffff */
[----:B------:R-:W-:Y:S05]  /*9ac0*/  BRA `(.L_x_35) ;  /* 0xffffff8400407947 */ /* 0x000fea000383ffff */
.L_x_43:
[----:B-1----:R1:W4:Y:S02]  /*9ad0*/  SYNCS.PHASECHK.TRANS64.TRYWAIT P0, [R3+URZ+0x70], R0 ;  /* 0x00007000030075a7 */ /* 0x00232400080011ff */
[----:B----4-:R-:W-:Y:S05]  /*9ae0*/  @!P0 NANOSLEEP.SYNCS 0x989680 ;  /* 0x009896800000895d */ /* 0x010fea0003900000 */
[----:B------:R-:W4:Y:S02]  /*9af0*/  @!P0 SYNCS.PHASECHK.TRANS64 P0, [R3+URZ+0x70], R0 ;  /* 0x00007000030085a7 */ /* 0x000f2400080010ff */
[----:B----4-:R-:W-:Y:S05]  /*9b00*/  @!P0 BRA `(.L_x_43) ;  /* 0xfffffffc00f08947 */ /* 0x010fea000383ffff */
[----:B------:R-:W-:Y:S05]  /*9b10*/  BRA `(.L_x_143) ;  /* 0xffffff88002c7947 */ /* 0x000fea000383ffff */
.L_x_47:
[----:B-1----:R-:W-:-:S07]  /*9b20*/  MOV R0, UR4 ;  /* 0x0000000400007c02 */ /* 0x002fce0008000f00 */
.L_x_144:
[----:B-1----:R1:W2:Y:S02]  /*9b30*/  SYNCS.PHASECHK.TRANS64.TRYWAIT P0, [R0+URZ], R3 ;  /* 0x00000003000075a7 */ /* 0x0022a400080011ff */
[----:B--2---:R-:W-:Y:S05]  /*9b40*/  @!P0 NANOSLEEP.SYNCS 0x989680 ;  /* 0x009896800000895d */ /* 0x004fea0003900000 */
[----:B------:R-:W2:Y:S02]  /*9b50*/  @!P0 SYNCS.PHASECHK.TRANS64 P0, [R0+URZ], R3 ;  /* 0x00000003000085a7 */ /* 0x000ea400080010ff */
[----:B--2---:R-:W-:Y:S05]  /*9b60*/  @!P0 BRA `(.L_x_144) ;  /* 0xfffffffc00f08947 */ /* 0x004fea000383ffff */
[----:B------:R-:W-:Y:S05]  /*9b70*/  BRA `(.L_x_145) ;  /* 0xffffff8c00d47947 */ /* 0x000fea000383ffff */
.L_x_50:
[----:B--2---:R2:W3:Y:S02]  /*9b80*/  SYNCS.PHASECHK.TRANS64.TRYWAIT P0, [R2+URZ+0xd0], R5 ;  /* 0x0000d005020075a7 */ /* 0x0044e400080011ff */
[----:B---3--:R-:W-:Y:S05]  /*9b90*/  @!P0 NANOSLEEP.SYNCS 0x989680 ;  /* 0x009896800000895d */ /* 0x008fea0003900000 */
[----:B------:R-:W3:Y:S02]  /*9ba0*/  @!P0 SYNCS.PHASECHK.TRANS64 P0, [R2+URZ+0xd0], R5 ;  /* 0x0000d005020085a7 */ /* 0x000ee400080010ff */
[----:B---3--:R-:W-:Y:S05]  /*9bb0*/  @!P0 BRA `(.L_x_50) ;  /* 0xfffffffc00f08947 */ /* 0x008fea000383ffff */
[----:B------:R-:W-:Y:S05]  /*9bc0*/  BRA `(.L_x_146) ;  /* 0xffffff9000307947 */ /* 0x000fea000383ffff */
.L_x_51:
[----:B------:R-:W-:-:S07]  /*9bd0*/  MOV R2, UR4 ;  /* 0x0000000400027c02 */ /* 0x000fce0008000f00 */
.L_x_147:
[----:B--2---:R2:W3:Y:S02]  /*9be0*/  SYNCS.PHASECHK.TRANS64.TRYWAIT P0, [R2+URZ+0x80], R5 ;  /* 0x00008005020075a7 */ /* 0x0044e400080011ff */
[----:B---3--:R-:W-:Y:S05]  /*9bf0*/  @!P0 NANOSLEEP.SYNCS 0x989680 ;  /* 0x009896800000895d */ /* 0x008fea0003900000 */
[----:B------:R-:W3:Y:S02]  /*9c00*/  @!P0 SYNCS.PHASECHK.TRANS64 P0, [R2+URZ+0x80], R5 ;  /* 0x00008005020085a7 */ /* 0x000ee400080010ff */
[----:B---3--:R-:W-:Y:S05]  /*9c10*/  @!P0 BRA `(.L_x_147) ;  /* 0xfffffffc00f08947 */ /* 0x008fea000383ffff */
[----:B------:R-:W-:Y:S05]  /*9c20*/  BRA `(.L_x_148) ;  /* 0xffffff9000407947 */ /* 0x000fea000383ffff */
.L_x_52:
[----:B--2---:R2:W3:Y:S02]  /*9c30*/  SYNCS.PHASECHK.TRANS64.TRYWAIT P1, [R2+URZ+0x70], R5 ;  /* 0x00007005020075a7 */ /* 0x0044e400080211ff */
[----:B---3--:R-:W-:Y:S05]  /*9c40*/  @!P1 NANOSLEEP.SYNCS 0x989680 ;  /* 0x009896800000995d */ /* 0x008fea0003900000 */
[----:B------:R-:W3:Y:S02]  /*9c50*/  @!P1 SYNCS.PHASECHK.TRANS64 P1, [R2+URZ+0x70], R5 ;  /* 0x00007005020095a7 */ /* 0x000ee400080210ff */
[----:B---3--:R-:W-:Y:S05]  /*9c60*/  @!P1 BRA `(.L_x_52) ;  /* 0xfffffffc00f09947 */ /* 0x008fea000383ffff */
[----:B------:R-:W-:Y:S05]  /*9c70*/  BRA `(.L_x_149) ;  /* 0xffffff9000707947 */ /* 0x000fea000383ffff */
.L_x_55:
[----:B------:R-:W-:-:S07]  /*9c80*/  MOV R0, UR4 ;  /* 0x0000000400007c02 */ /* 0x000fce0008000f00 */
.L_x_150:
[----:B--2---:R2:W3:Y:S02]  /*9c90*/  SYNCS.PHASECHK.TRANS64.TRYWAIT P0, [R0+URZ+0x80], R3 ;  /* 0x00008003000075a7 */ /* 0x0044e400080011ff */
[----:B---3--:R-:W-:Y:S05]  /*9ca0*/  @!P0 NANOSLEEP.SYNCS 0x989680 ;  /* 0x009896800000895d */ /* 0x008fea0003900000 */
[----:B------:R-:W3:Y:S02]  /*9cb0*/  @!P0 SYNCS.PHASECHK.TRANS64 P0, [R0+URZ+0x80], R3 ;  /* 0x00008003000085a7 */ /* 0x000ee400080010ff */
[----:B---3--:R-:W-:Y:S05]  /*9cc0*/  @!P0 BRA `(.L_x_150) ;  /* 0xfffffffc00f08947 */ /* 0x008fea000383ffff */
[----:B------:R-:W-:Y:S05]  /*9cd0*/  BRA `(.L_x_54) ;  /* 0xffffff9000c47947 */ /* 0x000fea000383ffff */
.L_x_62:
[----:B-1----:R1:W2:Y:S02]  /*9ce0*/  SYNCS.PHASECHK.TRANS64.TRYWAIT P1, [R0+URZ+0x70], R5 ;  /* 0x00007005000075a7 */ /* 0x0022a400080211ff */
[----:B--2---:R-:W-:Y:S05]  /*9cf0*/  @!P1 NANOSLEEP.SYNCS 0x989680 ;  /* 0x009896800000995d */ /* 0x004fea0003900000 */
[----:B------:R-:W2:Y:S02]  /*9d00*/  @!P1 SYNCS.PHASECHK.TRANS64 P1, [R0+URZ+0x70], R5 ;  /* 0x00007005000095a7 */ /* 0x000ea400080210ff */
[----:B--2---:R-:W-:Y:S05]  /*9d10*/  @!P1 BRA `(.L_x_62) ;  /* 0xfffffffc00f09947 */ /* 0x004fea000383ffff */
[----:B------:R-:W-:Y:S05]  /*9d20*/  BRA `(.L_x_151) ;  /* 0xffffff9800587947 */ /* 0x000fea000383ffff */
.L_x_63:
[----:B------:R-:W-:-:S07]  /*9d30*/  MOV R3, UR46 ;  /* 0x0000002e00037c02 */ /* 0x000fce0008000f00 */
.L_x_152:
[----:B-1----:R1:W2:Y:S02]  /*9d40*/  SYNCS.PHASECHK.TRANS64.TRYWAIT P0, [R3+URZ+0xb0], R0 ;  /* 0x0000b000030075a7 */ /* 0x0022a400080011ff */
[----:B--2---:R-:W-:Y:S05]  /*9d50*/  @!P0 NANOSLEEP.SYNCS 0x989680 ;  /* 0x009896800000895d */ /* 0x004fea0003900000 */
[----:B------:R-:W2:Y:S02]  /*9d60*/  @!P0 SYNCS.PHASECHK.TRANS64 P0, [R3+URZ+0xb0], R0 ;  /* 0x0000b000030085a7 */ /* 0x000ea400080010ff */
[----:B--2---:R-:W-:Y:S05]  /*9d70*/  @!P0 BRA `(.L_x_152) ;  /* 0xfffffffc00f08947 */ /* 0x004fea000383ffff */
[----:B------:R-:W-:Y:S05]  /*9d80*/  BRA `(.L_x_153) ;  /* 0xffffff9800a87947 */ /* 0x000fea000383ffff */
.L_x_66:
[----:B------:R-:W-:Y:S07]  /*9d90*/  MOV R0, UR7 ;  /* 0x0000000700007c02 */ /* 0x000fee0008000f00 */
.L_x_154:
[----:B-1----:R1:W2:Y:S02]  /*9da0*/  SYNCS.PHASECHK.TRANS64.TRYWAIT P0, [R0+URZ], R3 ;  /* 0x00000003000075a7 */ /* 0x0022a400080011ff */
[----:B--2---:R-:W-:Y:S05]  /*9db0*/  @!P0 NANOSLEEP.SYNCS 0x989680 ;  /* 0x009896800000895d */ /* 0x004fea0003900000 */
[----:B------:R-:W2:Y:S02]  /*9dc0*/  @!P0 SYNCS.PHASECHK.TRANS64 P0, [R0+URZ], R3 ;  /* 0x00000003000085a7 */ /* 0x000ea400080010ff */
[----:B--2---:R-:W-:Y:S05]  /*9dd0*/  @!P0 BRA `(.L_x_154) ;  /* 0xfffffffc00f08947 */ /* 0x004fea000383ffff */
[----:B------:R-:W-:Y:S05]  /*9de0*/  BRA `(.L_x_65) ;  /* 0xffffff9800c47947 */ /* 0x000fea000383ffff */
.L_x_69:
[----:B------:R-:W-:-:S07]  /*9df0*/  MOV R0, UR4 ;  /* 0x0000000400007c02 */ /* 0x000fce0008000f00 */
.L_x_155:
[----:B--2---:R2:W4:Y:S02]  /*9e00*/  SYNCS.PHASECHK.TRANS64.TRYWAIT P0, [R0+URZ], R3 ;  /* 0x00000003000075a7 */ /* 0x00452400080011ff */
[----:B----4-:R-:W-:Y:S05]  /*9e10*/  @!P0 NANOSLEEP.SYNCS 0x989680 ;  /* 0x009896800000895d */ /* 0x010fea0003900000 */
[----:B------:R-:W4:Y:S02]  /*9e20*/  @!P0 SYNCS.PHASECHK.TRANS64 P0, [R0+URZ], R3 ;  /* 0x00000003000085a7 */ /* 0x000f2400080010ff */
[----:B----4-:R-:W-:Y:S05]  /*9e30*/  @!P0 BRA `(.L_x_155) ;  /* 0xfffffffc00f08947 */ /* 0x010fea000383ffff */
[----:B------:R-:W-:Y:S05]  /*9e40*/  BRA `(.L_x_156) ;  /* 0xffffff9c00f07947 */ /* 0x000fea000383ffff */
.L_x_70:
[----:B------:R-:W-:-:S07]  /*9e50*/  MOV R0, UR5 ;  /* 0x0000000500007c02 */ /* 0x000fce0008000f00 */
.L_x_157:
[----:B-1----:R1:W2:Y:S02]  /*9e60*/  SYNCS.PHASECHK.TRANS64.TRYWAIT P0, [R0+URZ], R3 ;  /* 0x00000003000075a7 */ /* 0x0022a400080011ff */
[----:B--2---:R-:W-:Y:S05]  /*9e70*/  @!P0 NANOSLEEP.SYNCS 0x989680 ;  /* 0x009896800000895d */ /* 0x004fea0003900000 */
[----:B------:R-:W2:Y:S02]  /*9e80*/  @!P0 SYNCS.PHASECHK.TRANS64 P0, [R0+URZ], R3 ;  /* 0x00000003000085a7 */ /* 0x000ea400080010ff */
[----:B--2---:R-:W-:Y:S05]  /*9e90*/  @!P0 BRA `(.L_x_157) ;  /* 0xfffffffc00f08947 */ /* 0x004fea000383ffff */
[----:B------:R-:W-:Y:S05]  /*9ea0*/  BRA `(.L_x_158) ;  /* 0xffffff9c00fc7947 */ /* 0x000fea000383ffff */
.L_x_71:
[----:B------:R-:W-:-:S07]  /*9eb0*/  MOV R0, UR5 ;  /* 0x0000000500007c02 */ /* 0x000fce0008000f00 */
.L_x_159:
[----:B-1----:R1:W2:Y:S02]  /*9ec0*/  SYNCS.PHASECHK.TRANS64.TRYWAIT P0, [R0+URZ], R3 ;  /* 0x00000003000075a7 */ /* 0x0022a400080011ff */
[----:B--2---:R-:W-:Y:S05]  /*9ed0*/  @!P0 NANOSLEEP.SYNCS 0x989680 ;  /* 0x009896800000895d */ /* 0x004fea0003900000 */
[----:B------:R-:W2:Y:S02]  /*9ee0*/  @!P0 SYNCS.PHASECHK.TRANS64 P0, [R0+URZ], R3 ;  /* 0x00000003000085a7 */ /* 0x000ea400080010ff */
[----:B--2---:R-:W-:Y:S05]  /*9ef0*/  @!P0 BRA `(.L_x_159) ;  /* 0xfffffffc00f08947 */ /* 0x004fea000383ffff */
[----:B------:R-:W-:Y:S05]  /*9f00*/  BRA `(.L_x_160) ;  /* 0xffffffa000087947 */ /* 0x000fea000383ffff */
.L_x_72:
[----:B------:R-:W-:-:S07]  /*9f10*/  MOV R0, UR4 ;  /* 0x0000000400007c02 */ /* 0x000fce0008000f00 */
.L_x_161:
[----:B-1----:R1:W2:Y:S02]  /*9f20*/  SYNCS.PHASECHK.TRANS64.TRYWAIT P0, [R0+URZ], R3 ;  /* 0x00000003000075a7 */ /* 0x0022a400080011ff */
[----:B--2---:R-:W-:Y:S05]  /*9f30*/  @!P0 NANOSLEEP.SYNCS 0x989680 ;  /* 0x009896800000895d */ /* 0x004fea0003900000 */
[----:B------:R-:W2:Y:S02]  /*9f40*/  @!P0 SYNCS.PHASECHK.TRANS64 P0, [R0+URZ], R3 ;  /* 0x00000003000085a7 */ /* 0x000ea400080010ff */
[----:B--2---:R-:W-:Y:S05]  /*9f50*/  @!P0 BRA `(.L_x_161) ;  /* 0xfffffffc00f08947 */ /* 0x004fea000383ffff */
[----:B------:R-:W-:Y:S05]  /*9f60*/  BRA `(.L_x_162) ;  /* 0xffffffa000147947 */ /* 0x000fea000383ffff */
.L_x_77:
[----:B---3--:R3:W4:Y:S02]  /*9f70*/  SYNCS.PHASECHK.TRANS64.TRYWAIT P0, [R12+URZ+0x70], R9 ;  /* 0x000070090c0075a7 */ /* 0x00872400080011ff */
[----:B----4-:R-:W-:Y:S05]  /*9f80*/  @!P0 NANOSLEEP.SYNCS 0x989680 ;  /* 0x009896800000895d */ /* 0x010fea0003900000 */
[----:B------:R-:W4:Y:S02]  /*9f90*/  @!P0 SYNCS.PHASECHK.TRANS64 P0, [R12+URZ+0x70], R9 ;  /* 0x000070090c0085a7 */ /* 0x000f2400080010ff */
[----:B----4-:R-:W-:Y:S05]  /*9fa0*/  @!P0 BRA `(.L_x_77) ;  /* 0xfffffffc00f08947 */ /* 0x010fea000383ffff */
[----:B------:R-:W-:Y:S05]  /*9fb0*/  BRA `(.L_x_163) ;  /* 0xffffffa400347947 */ /* 0x000fea000383ffff */
.L_x_80:
[----:B------:R-:W-:Y:S07]  /*9fc0*/  MOV R0, UR21 ;  /* 0x0000001500007c02 */ /* 0x000fee0008000f00 */
.L_x_164:
[----:B-1----:R1:W3:Y:S02]  /*9fd0*/  SYNCS.PHASECHK.TRANS64.TRYWAIT P2, [R0+URZ+0x68], R11 ;  /* 0x0000680b000075a7 */ /* 0x0022e400080411ff */
[----:B---3--:R-:W-:Y:S05]  /*9fe0*/  @!P2 NANOSLEEP.SYNCS 0x989680 ;  /* 0x009896800000a95d */ /* 0x008fea0003900000 */
[----:B------:R-:W3:Y:S02]  /*9ff0*/  @!P2 SYNCS.PHASECHK.TRANS64 P2, [R0+URZ+0x68], R11 ;  /* 0x0000680b0000a5a7 */ /* 0x000ee400080410ff */
[----:B---3--:R-:W-:Y:S05]  /*a000*/  @!P2 BRA `(.L_x_164) ;  /* 0xfffffffc00f0a947 */ /* 0x008fea000383ffff */
[----:B------:R-:W-:Y:S05]  /*a010*/  BRA `(.L_x_79) ;  /* 0xffffffa8009c7947 */ /* 0x000fea000383ffff */
.L_x_83:
[----:B---3--:R-:W-:Y:S07]  /*a020*/  MOV R0, UR21 ;  /* 0x0000001500007c02 */ /* 0x008fee0008000f00 */
.L_x_165:
[----:B-1----:R1:W3:Y:S02]  /*a030*/  SYNCS.PHASECHK.TRANS64.TRYWAIT P0, [R0+URZ+0x40], R9 ;  /* 0x00004009000075a7 */ /* 0x0022e400080011ff */
[----:B---3--:R-:W-:Y:S05]  /*a040*/  @!P0 NANOSLEEP.SYNCS 0x989680 ;  /* 0x009896800000895d */ /* 0x008fea0003900000 */
[----:B------:R-:W3:Y:S02]  /*a050*/  @!P0 SYNCS.PHASECHK.TRANS64 P0, [R0+URZ+0x40], R9 ;  /* 0x00004009000085a7 */ /* 0x000ee400080010ff */
[----:B---3--:R-:W-:Y:S05]  /*a060*/  @!P0 BRA `(.L_x_165) ;  /* 0xfffffffc00f08947 */ /* 0x008fea000383ffff */
[----:B------:R-:W-:Y:S05]  /*a070*/  BRA `(.L_x_166) ;  /* 0xffffffa800f87947 */ /* 0x000fea000383ffff */
.L_x_84:
[----:B------:R-:W-:Y:S07]  /*a080*/  MOV R0, UR21 ;  /* 0x0000001500007c02 */ /* 0x000fee0008000f00 */
.L_x_167:
[----:B-1----:R1:W3:Y:S02]  /*a090*/  SYNCS.PHASECHK.TRANS64.TRYWAIT P0, [R0+URZ+0x48], R9 ;  /* 0x00004809000075a7 */ /* 0x0022e400080011ff */
[----:B---3--:R-:W-:Y:S05]  /*a0a0*/  @!P0 NANOSLEEP.SYNCS 0x989680 ;  /* 0x009896800000895d */ /* 0x008fea0003900000 */
[----:B------:R-:W3:Y:S02]  /*a0b0*/  @!P0 SYNCS.PHASECHK.TRANS64 P0, [R0+URZ+0x48], R9 ;  /* 0x00004809000085a7 */ /* 0x000ee400080010ff */
[----:B---3--:R-:W-:Y:S05]  /*a0c0*/  @!P0 BRA `(.L_x_167) ;  /* 0xfffffffc00f08947 */ /* 0x008fea000383ffff */
[----:B------:R-:W-:Y:S05]  /*a0d0*/  BRA `(.L_x_168) ;  /* 0xffffffac00347947 */ /* 0x000fea000383ffff */
.L_x_85:
[----:B------:R-:W-:Y:S07]  /*a0e0*/  MOV R0, UR21 ;  /* 0x0000001500007c02 */ /* 0x000fee0008000f00 */
.L_x_169:
[----:B-1----:R1:W3:Y:S02]  /*a0f0*/  SYNCS.PHASECHK.TRANS64.TRYWAIT P0, [R0+URZ+0x50], R9 ;  /* 0x00005009000075a7 */ /* 0x0022e400080011ff */
[----:B---3--:R-:W-:Y:S05]  /*a100*/  @!P0 NANOSLEEP.SYNCS 0x989680 ;  /* 0x009896800000895d */ /* 0x008fea0003900000 */
[----:B------:R-:W3:Y:S02]  /*a110*/  @!P0 SYNCS.PHASECHK.TRANS64 P0, [R0+URZ+0x50], R9 ;  /* 0x00005009000085a7 */ /* 0x000ee400080010ff */
[----:B---3--:R-:W-:Y:S05]  /*a120*/  @!P0 BRA `(.L_x_169) ;  /* 0xfffffffc00f08947 */ /* 0x008fea000383ffff */
[----:B------:R-:W-:Y:S05]  /*a130*/  BRA `(.L_x_170) ;  /* 0xffffffac007c7947 */ /* 0x000fea000383ffff */
.L_x_86:
[----:B------:R-:W-:Y:S07]  /*a140*/  MOV R0, UR21 ;  /* 0x0000001500007c02 */ /* 0x000fee0008000f00 */
.L_x_171:
[----:B-1----:R1:W3:Y:S02]  /*a150*/  SYNCS.PHASECHK.TRANS64.TRYWAIT P0, [R0+URZ+0x58], R9 ;  /* 0x00005809000075a7 */ /* 0x0022e400080011ff */
[----:B---3--:R-:W-:Y:S05]  /*a160*/  @!P0 NANOSLEEP.SYNCS 0x989680 ;  /* 0x009896800000895d */ /* 0x008fea0003900000 */
[----:B------:R-:W3:Y:S02]  /*a170*/  @!P0 SYNCS.PHASECHK.TRANS64 P0, [R0+URZ+0x58], R9 ;  /* 0x00005809000085a7 */ /* 0x000ee400080010ff */
[----:B---3--:R-:W-:Y:S05]  /*a180*/  @!P0 BRA `(.L_x_171) ;  /* 0xfffffffc00f08947 */ /* 0x008fea000383ffff */
[----:B------:R-:W-:Y:S05]  /*a190*/  BRA `(.L_x_172) ;  /* 0xffffffac00c07947 */ /* 0x000fea000383ffff */
.L_x_88:
[----:B------:R-:W-:-:S07]  /*a1a0*/  MOV R0, UR21 ;  /* 0x0000001500007c02 */ /* 0x000fce0008000f00 */
.L_x_173:
[----:B-1----:R1:W4:Y:S02]  /*a1b0*/  SYNCS.PHASECHK.TRANS64.TRYWAIT P0, [R0+URZ+0x40], R3 ;  /* 0x00004003000075a7 */ /* 0x00232400080011ff */
[----:B----4-:R-:W-:Y:S05]  /*a1c0*/  @!P0 NANOSLEEP.SYNCS 0x989680 ;  /* 0x009896800000895d */ /* 0x010fea0003900000 */
[----:B------:R-:W4:Y:S02]  /*a1d0*/  @!P0 SYNCS.PHASECHK.TRANS64 P0, [R0+URZ+0x40], R3 ;  /* 0x00004003000085a7 */ /* 0x000f2400080010ff */
[----:B----4-:R-:W-:Y:S05]  /*a1e0*/  @!P0 BRA `(.L_x_173) ;  /* 0xfffffffc00f08947 */ /* 0x010fea000383ffff */
[----:B------:R-:W-:Y:S05]  /*a1f0*/  BRA `(.L_x_174) ;  /* 0xffffffb000347947 */ /* 0x000fea000383ffff */
.L_x_89:
[----:B-1----:R-:W-:-:S07]  /*a200*/  MOV R0, UR21 ;  /* 0x0000001500007c02 */ /* 0x002fce0008000f00 */
.L_x_175:
[----:B-1----:R1:W4:Y:S02]  /*a210*/  SYNCS.PHASECHK.TRANS64.TRYWAIT P0, [R0+URZ+0x48], R3 ;  /* 0x00004803000075a7 */ /* 0x00232400080011ff */
[----:B----4-:R-:W-:Y:S05]  /*a220*/  @!P0 NANOSLEEP.SYNCS 0x989680 ;  /* 0x009896800000895d */ /* 0x010fea0003900000 */
[----:B------:R-:W4:Y:S02]  /*a230*/  @!P0 SYNCS.PHASECHK.TRANS64 P0, [R0+URZ+0x48], R3 ;  /* 0x00004803000085a7 */ /* 0x000f2400080010ff */
[----:B----4-:R-:W-:Y:S05]  /*a240*/  @!P0 BRA `(.L_x_175) ;  /* 0xfffffffc00f08947 */ /* 0x010fea000383ffff */
[----:B------:R-:W-:Y:S05]  /*a250*/  BRA `(.L_x_176) ;  /* 0xffffffb000247947 */ /* 0x000fea000383ffff */
.L_x_90:
[----:B-1----:R-:W-:-:S07]  /*a260*/  MOV R0, UR21 ;  /* 0x0000001500007c02 */ /* 0x002fce0008000f00 */
.L_x_177:
[----:B-1----:R1:W4:Y:S02]  /*a270*/  SYNCS.PHASECHK.TRANS64.TRYWAIT P0, [R0+URZ+0x50], R3 ;  /* 0x00005003000075a7 */ /* 0x00232400080011ff */
[----:B----4-:R-:W-:Y:S05]  /*a280*/  @!P0 NANOSLEEP.SYNCS 0x989680 ;  /* 0x009896800000895d */ /* 0x010fea0003900000 */
[----:B------:R-:W4:Y:S02]  /*a290*/  @!P0 SYNCS.PHASECHK.TRANS64 P0, [R0+URZ+0x50], R3 ;  /* 0x00005003000085a7 */ /* 0x000f2400080010ff */
[----:B----4-:R-:W-:Y:S05]  /*a2a0*/  @!P0 BRA `(.L_x_177) ;  /* 0xfffffffc00f08947 */ /* 0x010fea000383ffff */
[----:B------:R-:W-:Y:S05]  /*a2b0*/  BRA `(.L_x_178) ;  /* 0xffffffb000147947 */ /* 0x000fea000383ffff */
.L_x_92:
[----:B-1----:R1:W2:Y:S02]  /*a2c0*/  SYNCS.PHASECHK.TRANS64.TRYWAIT P0, [R3+URZ+0x70], R0 ;  /* 0x00007000030075a7 */ /* 0x0022a400080011ff */
[----:B--2---:R-:W-:Y:S05]  /*a2d0*/  @!P0 NANOSLEEP.SYNCS 0x989680 ;  /* 0x009896800000895d */ /* 0x004fea0003900000 */
[----:B------:R-:W2:Y:S02]  /*a2e0*/  @!P0 SYNCS.PHASECHK.TRANS64 P0, [R3+URZ+0x70], R0 ;  /* 0x00007000030085a7 */ /* 0x000ea400080010ff */
[----:B--2---:R-:W-:Y:S05]  /*a2f0*/  @!P0 BRA `(.L_x_92) ;  /* 0xfffffffc00f08947 */ /* 0x004fea000383ffff */
[----:B------:R-:W-:Y:S05]  /*a300*/  BRA `(.L_x_179) ;  /* 0xffffffb000e47947 */ /* 0x000fea000383ffff */
.L_x_103:
[----:B-1----:R-:W-:Y:S04]  /*a310*/  MOV R0, UR44 ;  /* 0x0000002c00007c02 */ /* 0x002fe80008000f00 */
[----:B------:R1:W2:Y:S03]  /*a320*/  SYNCS.PHASECHK.TRANS64.TRYWAIT P1, [R0+URZ+0x20], R3 ;  /* 0x00002003000075a7 */ /* 0x0002a600080211ff */
[----:B--2---:R-:W-:Y:S05]  /*a330*/  @!P1 NANOSLEEP.SYNCS 0x989680 ;  /* 0x009896800000995d */ /* 0x004fea0003900000 */
[----:B------:R-:W2:Y:S02]  /*a340*/  @!P1 SYNCS.PHASECHK.TRANS64 P1, [R0+URZ+0x20], R3 ;  /* 0x00002003000095a7 */ /* 0x000ea400080210ff */
[----:B--2---:R-:W-:Y:S05]  /*a350*/  @!P1 BRA `(.L_x_103) ;  /* 0xfffffffc00ec9947 */ /* 0x004fea000383ffff */
[----:B------:R-:W-:Y:S05]  /*a360*/  BRA `(.L_x_102) ;  /* 0xffffffc000847947 */ /* 0x000fea000383ffff */
.L_x_105:
[----:B-1----:R1:W4:Y:S02]  /*a370*/  SYNCS.PHASECHK.TRANS64.TRYWAIT P0, [R99+URZ+0x90], R2 ;  /* 0x00009002630075a7 */ /* 0x00232400080011ff */
[----:B----4-:R-:W-:Y:S05]  /*a380*/  @!P0 NANOSLEEP.SYNCS 0x989680 ;  /* 0x009896800000895d */ /* 0x010fea0003900000 */
[----:B------:R-:W4:Y:S02]  /*a390*/  @!P0 SYNCS.PHASECHK.TRANS64 P0, [R99+URZ+0x90], R2 ;  /* 0x00009002630085a7 */ /* 0x000f2400080010ff */
[----:B----4-:R-:W-:Y:S05]  /*a3a0*/  @!P0 BRA `(.L_x_105) ;  /* 0xfffffffc00f08947 */ /* 0x010fea000383ffff */
[----:B------:R-:W-:Y:S05]  /*a3b0*/  BRA `(.L_x_104) ;  /* 0xffffffc000b07947 */ /* 0x000fea000383ffff */
.L_x_114:
[----:B--2---:R2:W3:Y:S02]  /*a3c0*/  SYNCS.PHASECHK.TRANS64.TRYWAIT P0, [R3+URZ+0x20], R0 ;  /* 0x00002000030075a7 */ /* 0x0044e400080011ff */
[----:B---3--:R-:W-:Y:S05]  /*a3d0*/  @!P0 NANOSLEEP.SYNCS 0x989680 ;  /* 0x009896800000895d */ /* 0x008fea0003900000 */
[----:B------:R-:W3:Y:S02]  /*a3e0*/  @!P0 SYNCS.PHASECHK.TRANS64 P0, [R3+URZ+0x20], R0 ;  /* 0x00002000030085a7 */ /* 0x000ee400080010ff */
[----:B---3--:R-:W-:Y:S05]  /*a3f0*/  @!P0 BRA `(.L_x_114) ;  /* 0xfffffffc00f08947 */ /* 0x008fea000383ffff */
[----:B------:R-:W-:Y:S05]  /*a400*/  BRA `(.L_x_113) ;  /* 0xffffffcc00947947 */ /* 0x000fea000383ffff */
.L_x_122:
[----:B--2---:R2:W3:Y:S02]  /*a410*/  SYNCS.PHASECHK.TRANS64.TRYWAIT P0, [R102+URZ+0x20], R5 ;  /* 0x00002005660075a7 */ /* 0x0044e400080011ff */
[----:B---3--:R-:W-:Y:S05]  /*a420*/  @!P0 NANOSLEEP.SYNCS 0x989680 ;  /* 0x009896800000895d */ /* 0x008fea0003900000 */
[----:B------:R-:W3:Y:S02]  /*a430*/  @!P0 SYNCS.PHASECHK.TRANS64 P0, [R102+URZ+0x20], R5 ;  /* 0x00002005660085a7 */ /* 0x000ee400080010ff */
[----:B---3--:R-:W-:Y:S05]  /*a440*/  @!P0 BRA `(.L_x_122) ;  /* 0xfffffffc00f08947 */ /* 0x008fea000383ffff */
[----:B------:R-:W-:Y:S05]  /*a450*/  BRA `(.L_x_121) ;  /* 0xffffffd8009c7947 */ /* 0x000fea000383ffff */
.L_x_130:
[----:B--2---:R2:W3:Y:S02]  /*a460*/  SYNCS.PHASECHK.TRANS64.TRYWAIT P0, [R103+URZ+0x20], R0 ;  /* 0x00002000670075a7 */ /* 0x0044e400080011ff */
[----:B---3--:R-:W-:Y:S05]  /*a470*/  @!P0 NANOSLEEP.SYNCS 0x989680 ;  /* 0x009896800000895d */ /* 0x008fea0003900000 */
[----:B------:R-:W3:Y:S02]  /*a480*/  @!P0 SYNCS.PHASECHK.TRANS64 P0, [R103+URZ+0x20], R0 ;  /* 0x00002000670085a7 */ /* 0x000ee400080010ff */
[----:B---3--:R-:W-:Y:S05]  /*a490*/  @!P0 BRA `(.L_x_130) ;  /* 0xfffffffc00f08947 */ /* 0x008fea000383ffff */
[----:B------:R-:W-:Y:S05]  /*a4a0*/  BRA `(.L_x_129) ;  /* 0xffffffe400a47947 */ /* 0x000fea000383ffff */
        .weak           $__internal_0_$__cuda_sm10x_tcgen05_guardrail_trap_col_being_dealloced_not_returned_by_alloc
        .type           $__internal_0_$__cuda_sm10x_tcgen05_guardrail_trap_col_being_dealloced_not_returned_by_alloc,@function
        .size           $__internal_0_$__cuda_sm10x_tcgen05_guardrail_trap_col_being_dealloced_not_returned_by_alloc,($__internal_1_$__cuda_sm10x_tcgen05_guardrail_trap_phase_invalid_during_alloc - $__internal_0_$__cuda_sm10x_tcgen05_guardrail_trap_col_being_dealloced_not_returned_by_alloc)
$__internal_0_$__cuda_sm10x_tcgen05_guardrail_trap_col_being_dealloced_not_returned_by_alloc:
[----:B------:R-:W-:Y:S05]  /*a4b0*/  BPT.TRAP 0x1 ;  /* 0x000000040000795c */ /* 0x000fea0000300000 */
[----:B------:R-:W-:-:S04]  /*a4c0*/  HFMA2 R3, -RZ, RZ, 0, 0 ;  /* 0x00000000ff037431 */ /* 0x000fc800000001ff */
[----:B------:R-:W-:Y:S05]  /*a4d0*/  RET.REL.NODEC R2 `(_ZN7cutlass13device_kernelINS_4gemm6kernel13GemmUniversalIN4cute5tupleIJiiiiEEENS1_10collective13CollectiveMmaINS1_35MainloopSm100TmaUmmaWarpSpecializedILi2ELi2ELi4ENS5_IJNS4_1CILi2EEESB_NSA_ILi1EEEEEEEENS5_IJNSA_ILi64EEENSA_ILi256EEENSA_ILi128EEEEEENS_10bfloat16_tENS5_IJlSC_lEEESJ_SK_NS4_8TiledMMAINS4_8MMA_AtomIJNS4_20SM100_MMA_F16BF16_SSISJ_SJ_fLi64ELi256ELNS4_4UMMA5MajorE0ELSP_0ELNSO_7ScaleInE0ELSQ_0EEEEEENS4_6LayoutINS5_IJSC_SC_SC_EEENS5_IJNSA_ILi0EEESV_SV_EEEEENS5_IJNS4_10UnderscoreESY_SY_EEEEENS4_23SM90_TMA_LOAD_MULTICASTENS4_14ComposedLayoutINS4_7SwizzleILi3ELi4ELi3EEENS4_18smem_ptr_flag_bitsILi16EEENST_INS5_IJNSA_ILi8EEESF_EEENS5_IJSF_SC_EEEEEEEvNS4_8identityES11_S1B_vS1C_EENS_8epilogue10collective18CollectiveEpilogueINS1E_23Sm100TmaWarpSpecializedILi4ELi2ELi32ELb1ELb0EEEJSI_NS5_IJNST_ISF_SC_EES1J_EEESJ_SK_SJ_SK_NS1E_6fusion15FusionCallbacksIS1I_NS1L_17LinearCombinationISJ_fSJ_fLNS_15FloatRoundStyleE2EEESI_S1K_JEEENS4_5SM1004TMEM4LOAD26SM100_TMEM_LOAD_16dp256b8xENS4_13SM90_TMA_LOADES1B_NS4_17SM75_U32x4_LDSM_NENS4_14SM90_TMA_STOREES1B_NS4_17SM90_U32x4_STSM_NENS4_39AutoVectorizingCopyWithAssumedAlignmentILi128EEEEEEvvEEEEvNT_6ParamsE) ;  /* 0xffffff5802c87950 */ /* 0x000fea0003c3ffff */
        .weak           $__internal_1_$__cuda_sm10x_tcgen05_guardrail_trap_phase_invalid_during_alloc
        .type           $__internal_1_$__cuda_sm10x_tcgen05_guardrail_trap_phase_invalid_during_alloc,@function
        .size           $__internal_1_$__cuda_sm10x_tcgen05_guardrail_trap_phase_invalid_during_alloc,($__internal_2_$__cuda_sm10x_tcgen05_guardrail_trap_unallocated_columns_being_dealloced - $__internal_1_$__cuda_sm10x_tcgen05_guardrail_trap_phase_invalid_during_alloc)
$__internal_1_$__cuda_sm10x_tcgen05_guardrail_trap_phase_invalid_during_alloc:
[----:B------:R-:W-:Y:S05]  /*a4e0*/  BPT.TRAP 0x1 ;  /* 0x000000040000795c */ /* 0x000fea0000300000 */
[----:B------:R-:W-:-:S04]  /*a4f0*/  MOV R5, 0x0 ;  /* 0x0000000000057802 */ /* 0x000fc80000000f00 */
[----:B------:R-:W-:Y:S05]  /*a500*/  RET.REL.NODEC R4 `(_ZN7cutlass13device_kernelINS_4gemm6kernel13GemmUniversalIN4cute5tupleIJiiiiEEENS1_10collective13CollectiveMmaINS1_35MainloopSm100TmaUmmaWarpSpecializedILi2ELi2ELi4ENS5_IJNS4_1CILi2EEESB_NSA_ILi1EEEEEEEENS5_IJNSA_ILi64EEENSA_ILi256EEENSA_ILi128EEEEEENS_10bfloat16_tENS5_IJlSC_lEEESJ_SK_NS4_8TiledMMAINS4_8MMA_AtomIJNS4_20SM100_MMA_F16BF16_SSISJ_SJ_fLi64ELi256ELNS4_4UMMA5MajorE0ELSP_0ELNSO_7ScaleInE0ELSQ_0EEEEEENS4_6LayoutINS5_IJSC_SC_SC_EEENS5_IJNSA_ILi0EEESV_SV_EEEEENS5_IJNS4_10UnderscoreESY_SY_EEEEENS4_23SM90_TMA_LOAD_MULTICASTENS4_14ComposedLayoutINS4_7SwizzleILi3ELi4ELi3EEENS4_18smem_ptr_flag_bitsILi16EEENST_INS5_IJNSA_ILi8EEESF_EEENS5_IJSF_SC_EEEEEEEvNS4_8identityES11_S1B_vS1C_EENS_8epilogue10collective18CollectiveEpilogueINS1E_23Sm100TmaWarpSpecializedILi4ELi2ELi32ELb1ELb0EEEJSI_NS5_IJNST_ISF_SC_EES1J_EEESJ_SK_SJ_SK_NS1E_6fusion15FusionCallbacksIS1I_NS1L_17LinearCombinationISJ_fSJ_fLNS_15FloatRoundStyleE2EEESI_S1K_JEEENS4_5SM1004TMEM4LOAD26SM100_TMEM_LOAD_16dp256b8xENS4_13SM90_TMA_LOADES1B_NS4_17SM75_U32x4_LDSM_NENS4_14SM90_TMA_STOREES1B_NS4_17SM90_U32x4_STSM_NENS4_39AutoVectorizingCopyWithAssumedAlignmentILi128EEEEEEvvEEEEvNT_6ParamsE) ;  /* 0xffffff5804bc7950 */ /* 0x000fea0003c3ffff */
        .weak           $__internal_2_$__cuda_sm10x_tcgen05_guardrail_trap_unallocated_columns_being_dealloced
        .type           $__internal_2_$__cuda_sm10x_tcgen05_guardrail_trap_unallocated_columns_being_dealloced,@function
        .size           $__internal_2_$__cuda_sm10x_tcgen05_guardrail_trap_unallocated_columns_being_dealloced,(.L_x_181 - $__internal_2_$__cuda_sm10x_tcgen05_guardrail_trap_unallocated_columns_being_dealloced)
$__internal_2_$__cuda_sm10x_tcgen05_guardrail_trap_unallocated_columns_being_dealloced:
[----:B------:R-:W-:Y:S05]  /*a510*/  BPT.TRAP 0x1 ;  /* 0x000000040000795c */ /* 0x000fea0000300000 */
[----:B------:R-:W-:-:S04]  /*a520*/  HFMA2 R3, -RZ, RZ, 0, 0 ;  /* 0x00000000ff037431 */ /* 0x000fc800000001ff */
[----:B------:R-:W-:Y:S05]  /*a530*/  RET.REL.NODEC R2 `(_ZN7cutlass13device_kernelINS_4gemm6kernel13GemmUniversalIN4cute5tupleIJiiiiEEENS1_10collective13CollectiveMmaINS1_35MainloopSm100TmaUmmaWarpSpecializedILi2ELi2ELi4ENS5_IJNS4_1CILi2EEESB_NSA_ILi1EEEEEEEENS5_IJNSA_ILi64EEENSA_ILi256EEENSA_ILi128EEEEEENS_10bfloat16_tENS5_IJlSC_lEEESJ_SK_NS4_8TiledMMAINS4_8MMA_AtomIJNS4_20SM100_MMA_F16BF16_SSISJ_SJ_fLi64ELi256ELNS4_4UMMA5MajorE0ELSP_0ELNSO_7ScaleInE0ELSQ_0EEEEEENS4_6LayoutINS5_IJSC_SC_SC_EEENS5_IJNSA_ILi0EEESV_SV_EEEEENS5_IJNS4_10UnderscoreESY_SY_EEEEENS4_23SM90_TMA_LOAD_MULTICASTENS4_14ComposedLayoutINS4_7SwizzleILi3ELi4ELi3EEENS4_18smem_ptr_flag_bitsILi16EEENST_INS5_IJNSA_ILi8EEESF_EEENS5_IJSF_SC_EEEEEEEvNS4_8identityES11_S1B_vS1C_EENS_8epilogue10collective18CollectiveEpilogueINS1E_23Sm100TmaWarpSpecializedILi4ELi2ELi32ELb1ELb0EEEJSI_NS5_IJNST_ISF_SC_EES1J_EEESJ_SK_SJ_SK_NS1E_6fusion15FusionCallbacksIS1I_NS1L_17LinearCombinationISJ_fSJ_fLNS_15FloatRoundStyleE2EEESI_S1K_JEEENS4_5SM1004TMEM4LOAD26SM100_TMEM_LOAD_16dp256b8xENS4_13SM90_TMA_LOADES1B_NS4_17SM75_U32x4_LDSM_NENS4_14SM90_TMA_STOREES1B_NS4_17SM90_U32x4_STSM_NENS4_39AutoVectorizingCopyWithAssumedAlignmentILi128EEEEEEvvEEEEvNT_6ParamsE) ;  /* 0xffffff5802b07950 */ /* 0x000fea0003c3ffff */
.L_x_180:
[----:B------:R-:W-:-:S00]  /*a540*/  BRA `(.L_x_180) ;  /* 0xfffffffc00fc7947 */ /* 0x000fc0000383ffff */
[----:B------:R-:W-:-:S00]  /*a550*/  NOP ;  /* 0x0000000000007918 */ /* 0x000fc00000000000 */
        /* <DEDUP_REMOVED lines=10> */
.L_x_181:


//--------------------- .nv.global.init           --------------------------
	.section	.nv.global.init,"aw",@progbits
.nv.global.init:
	.type		$str$27,@object
	.size		$str$27,($str$28 - $str$27)
$str$27:
        /*0000*/ 	.byte	0x28, 0x61, 0x64, 0x64, 0x72, 0x65, 0x73, 0x73, 0x20, 0x26, 0x20, 0x6d, 0x61, 0x73, 0x6b, 0x29
        /*0010*/ 	.byte	0x20, 0x3d, 0x3d, 0x20, 0x30, 0x00
	.type		$str$28,@object
	.size		$str$28,($str$26 - $str$28)
$str$28:
        /*0016*/ 	.byte	0x2f, 0x74, 0x6d, 0x70, 0x2f, 0x63, 0x75, 0x74, 0x6c, 0x61, 0x73, 0x73, 0x5f, 0x73, 0x77, 0x65
        /*0026*/ 	.byte	0x65, 0x70, 0x5f, 0x73, 0x72, 0x63, 0x2f, 0x69, 0x6e, 0x63, 0x6c, 0x75, 0x64, 0x65, 0x2f, 0x63
        /*0036*/ 	.byte	0x75, 0x74, 0x65, 0x2f, 0x70, 0x6f, 0x69, 0x6e, 0x74, 0x65, 0x72, 0x5f, 0x66, 0x6c, 0x61, 0x67
        /*0046*/ 	.byte	0x67, 0x65, 0x64, 0x2e, 0x68, 0x70, 0x70, 0x00
	.type		$str$26,@object
	.size		$str$26,($str$25 - $str$26)
$str$26:
        /*004e*/ 	.byte	0x2f, 0x74, 0x6d, 0x70, 0x2f, 0x63, 0x75, 0x74, 0x6c, 0x61, 0x73, 0x73, 0x5f, 0x73, 0x77, 0x65
        /*005e*/ 	.byte	0x65, 0x70, 0x5f, 0x73, 0x72, 0x63, 0x2f, 0x69, 0x6e, 0x63, 0x6c, 0x75, 0x64, 0x65, 0x2f, 0x63
        /*006e*/ 	.byte	0x75, 0x74, 0x65, 0x2f, 0x61, 0x74, 0x6f, 0x6d, 0x2f, 0x63, 0x6f, 0x70, 0x79, 0x5f, 0x74, 0x72
        /*007e*/ 	.byte	0x61, 0x69, 0x74, 0x73, 0x5f, 0x73, 0x6d, 0x31, 0x30, 0x30, 0x2e, 0x68, 0x70, 0x70, 0x00
	.type		$str$25,@object
	.size		$str$25,(__unnamed_1 - $str$25)
$str$25:
        /*008d*/ 	.byte	0x28, 0x28, 0x75, 0x69, 0x6e, 0x74, 0x33, 0x32, 0x5f, 0x74, 0x28, 0x74, 0x68, 0x72, 0x65, 0x61
        /*009d*/ 	.byte	0x64, 0x49, 0x64, 0x78, 0x2e, 0x78, 0x29, 0x20, 0x2f, 0x20, 0x33, 0x32, 0x29, 0x20, 0x25, 0x20
        /*00ad*/ 	.byte	0x34, 0x29, 0x20, 0x3d, 0x3d, 0x20, 0x28, 0x28, 0x28, 0x74, 0x6d, 0x65, 0x6d, 0x5f, 0x61, 0x64
        /*00bd*/ 	.byte	0x64, 0x72, 0x20, 0x3e, 0x3e, 0x20, 0x31, 0x36, 0x29, 0x20, 0x2f, 0x20, 0x33, 0x32, 0x29, 0x20
        /*00cd*/ 	.byte	0x25, 0x20, 0x34, 0x29, 0x00
	.type		__unnamed_1,@object
	.size		__unnamed_1,(__unnamed_2 - __unnamed_1)
__unnamed_1:
        /*00d2*/ 	.byte	0x61, 0x75, 0x74, 0x6f, 0x20, 0x63, 0x75, 0x74, 0x65, 0x3a, 0x3a, 0x61, 0x73, 0x5f, 0x70, 0x6f
        /* <DEDUP_REMOVED lines=24> */
        /*0262*/ 	.byte	0x30, 0x39, 0x36, 0x3e, 0x3e, 0x3e, 0x3e, 0x5d, 0x00
	.type		__unnamed_2,@object
	.size		__unnamed_2,(.L_2 - __unnamed_2)
__unnamed_2:
        /* <DEDUP_REMOVED lines=46> */
        /*054b*/ 	.byte	0x75, 0x74, 0x65, 0x3a, 0x3a, 0x43, 0x3c, 0x30, 0x3e, 0x3e, 0x3e, 0x3e, 0x5d, 0x00
.L_2:


//--------------------- .nv.shared._ZN7cutlass13device_kernelINS_4gemm6kernel13GemmUniversalIN4cute5tupleIJiiiiEEENS1_10collective13CollectiveMmaINS1_35MainloopSm100TmaUmmaWarpSpecializedILi2ELi2ELi4ENS5_IJNS4_1CILi2EEESB_NSA_ILi1EEEEEEEENS5_IJNSA_ILi64EEENSA_ILi256EEENSA_ILi128EEEEEENS_10bfloat16_tENS5_IJlSC_lEEESJ_SK_NS4_8TiledMMAINS4_8MMA_AtomIJNS4_20SM100_MMA_F16BF16_SSISJ_SJ_fLi64ELi256ELNS4_4UMMA5MajorE0ELSP_0ELNSO_7ScaleInE0ELSQ_0EEEEEENS4_6LayoutINS5_IJSC_SC_SC_EEENS5_IJNSA_ILi0EEESV_SV_EEEEENS5_IJNS4_10UnderscoreESY_SY_EEEEENS4_23SM90_TMA_LOAD_MULTICASTENS4_14ComposedLayoutINS4_7SwizzleILi3ELi4ELi3EEENS4_18smem_ptr_flag_bitsILi16EEENST_INS5_IJNSA_ILi8EEESF_EEENS5_IJSF_SC_EEEEEEEvNS4_8identityES11_S1B_vS1C_EENS_8epilogue10collective18CollectiveEpilogueINS1E_23Sm100TmaWarpSpecializedILi4ELi2ELi32ELb1ELb0EEEJSI_NS5_IJNST_ISF_SC_EES1J_EEESJ_SK_SJ_SK_NS1E_6fusion15FusionCallbacksIS1I_NS1L_17LinearCombinationISJ_fSJ_fLNS_15FloatRoundStyleE2EEESI_S1K_JEEENS4_5SM1004TMEM4LOAD26SM100_TMEM_LOAD_16dp256b8xENS4_13SM90_TMA_LOADES1B_NS4_17SM75_U32x4_LDSM_NENS4_14SM90_TMA_STOREES1B_NS4_17SM90_U32x4_STSM_NENS4_39AutoVectorizingCopyWithAssumedAlignmentILi128EEEEEEvvEEEEvNT_6ParamsE --------------------------
	.section	.nv.shared._ZN7cutlass13device_kernelINS_4gemm6kernel13GemmUniversalIN4cute5tupleIJiiiiEEENS1_10collective13CollectiveMmaINS1_35MainloopSm100TmaUmmaWarpSpecializedILi2ELi2ELi4ENS5_IJNS4_1CILi2EEESB_NSA_ILi1EEEEEEEENS5_IJNSA_ILi64EEENSA_ILi256EEENSA_ILi128EEEEEENS_10bfloat16_tENS5_IJlSC_lEEESJ_SK_NS4_8TiledMMAINS4_8MMA_AtomIJNS4_20SM100_MMA_F16BF16_SSISJ_SJ_fLi64ELi256ELNS4_4UMMA5MajorE0ELSP_0ELNSO_7ScaleInE0ELSQ_0EEEEEENS4_6LayoutINS5_IJSC_SC_SC_EEENS5_IJNSA_ILi0EEESV_SV_EEEEENS5_IJNS4_10UnderscoreESY_SY_EEEEENS4_23SM90_TMA_LOAD_MULTICASTENS4_14ComposedLayoutINS4_7SwizzleILi3ELi4ELi3EEENS4_18smem_ptr_flag_bitsILi16EEENST_INS5_IJNSA_ILi8EEESF_EEENS5_IJSF_SC_EEEEEEEvNS4_8identityES11_S1B_vS1C_EENS_8epilogue10collective18CollectiveEpilogueINS1E_23Sm100TmaWarpSpecializedILi4ELi2ELi32ELb1ELb0EEEJSI_NS5_IJNST_ISF_SC_EES1J_EEESJ_SK_SJ_SK_NS1E_6fusion15FusionCallbacksIS1I_NS1L_17LinearCombinationISJ_fSJ_fLNS_15FloatRoundStyleE2EEESI_S1K_JEEENS4_5SM1004TMEM4LOAD26SM100_TMEM_LOAD_16dp256b8xENS4_13SM90_TMA_LOADES1B_NS4_17SM75_U32x4_LDSM_NENS4_14SM90_TMA_STOREES1B_NS4_17SM90_U32x4_STSM_NENS4_39AutoVectorizingCopyWithAssumedAlignmentILi128EEEEEEvvEEEEvNT_6ParamsE,"aw",@nobits
	.sectionflags	@""
	.align	16
	.zero		1024


//--------------------- .nv.shared.reserved.0     --------------------------
	.section	.nv.shared.reserved.0,"aw",@nobits
	.weak		__nv_reservedSMEM_offset_0_alias
	.size		__nv_reservedSMEM_offset_0_alias, 0, 64
	.other		__nv_reservedSMEM_offset_0_alias,@"STO_CUDA_RESERVED_SHARED STV_DEFAULT"
__nv_reservedSMEM_offset_0_alias:
	.zero		0
.nv.shared.reserved.0:
	.zero		64
	.weak		__nv_reservedSMEM_tcgen05_partition
	.type		__nv_reservedSMEM_tcgen05_partition,@object
	.size		__nv_reservedSMEM_tcgen05_partition,(.L_0 - __nv_reservedSMEM_tcgen05_partition)
__nv_reservedSMEM_tcgen05_partition:
	.zero		32
.L_0:


//--------------------- .nv.global                --------------------------
	.section	.nv.global,"aw",@nobits
.nv.global:
	.type		_ZN39_INTERNAL_119f4efc_4_k_cu_1d804e82_81704cute1_E,@object
	.size		_ZN39_INTERNAL_119f4efc_4_k_cu_1d804e82_81704cute1_E,(_ZN39_INTERNAL_119f4efc_4_k_cu_1d804e82_81704cuda3std3__45__cpo6cbeginE - _ZN39_INTERNAL_119f4efc_4_k_cu_1d804e82_81704cute1_E)
_ZN39_INTERNAL_119f4efc_4_k_cu_1d804e82_81704cute1_E:
	.zero		1
	.type		_ZN39_INTERNAL_119f4efc_4_k_cu_1d804e82_81704cuda3std3__45__cpo6cbeginE,@object
	.size		_ZN39_INTERNAL_119f4efc_4_k_cu_1d804e82_81704cuda3std3__45__cpo6cbeginE,(_ZN39_INTERNAL_119f4efc_4_k_cu_1d804e82_81704cuda3std3__48in_placeE - _ZN39_INTERNAL_119f4efc_4_k_cu_1d804e82_81704cuda3std3__45__cpo6cbeginE)
_ZN39_INTERNAL_119f4efc_4_k_cu_1d804e82_81704cuda3std3__45__cpo6cbeginE:
	.zero		1
	.type		_ZN39_INTERNAL_119f4efc_4_k_cu_1d804e82_81704cuda3std3__48in_placeE,@object
	.size		_ZN39_INTERNAL_119f4efc_4_k_cu_1d804e82_81704cuda3std3__48in_placeE,(_ZN39_INTERNAL_119f4efc_4_k_cu_1d804e82_81704cuda3std6ranges3__45__cpo9iter_moveE - _ZN39_INTERNAL_119f4efc_4_k_cu_1d804e82_81704cuda3std3__48in_placeE)
_ZN39_INTERNAL_119f4efc_4_k_cu_1d804e82_81704cuda3std3__48in_placeE:
	.zero		1
	.type		_ZN39_INTERNAL_119f4efc_4_k_cu_1d804e82_81704cuda3std6ranges3__45__cpo9iter_moveE,@object
	.size		_ZN39_INTERNAL_119f4efc_4_k_cu_1d804e82_81704cuda3std6ranges3__45__cpo9iter_moveE,(_ZN39_INTERNAL_119f4efc_4_k_cu_1d804e82_81704cuda3std3__45__cpo5beginE - _ZN39_INTERNAL_119f4efc_4_k_cu_1d804e82_81704cuda3std6ranges3__45__cpo9iter_moveE)
_ZN39_INTERNAL_119f4efc_4_k_cu_1d804e82_81704cuda3std6ranges3__45__cpo9iter_moveE:
	.zero		1
	.type		_ZN39_INTERNAL_119f4efc_4_k_cu_1d804e82_81704cuda3std3__45__cpo5beginE,@object
	.size		_ZN39_INTERNAL_119f4efc_4_k_cu_1d804e82_81704cuda3std3__45__cpo5beginE,(_ZN39_INTERNAL_119f4efc_4_k_cu_1d804e82_81704cuda3std3__441_GLOBAL__N__119f4efc_4_k_cu_1d804e82_81706ignoreE - _ZN39_INTERNAL_119f4efc_4_k_cu_1d804e82_81704cuda3std3__45__cpo5beginE)
_ZN39_INTERNAL_119f4efc_4_k_cu_1d804e82_81704cuda3std3__45__cpo5beginE:
	.zero		1
	.type		_ZN39_INTERNAL_119f4efc_4_k_cu_1d804e82_81704cuda3std3__441_GLOBAL__N__119f4efc_4_k_cu_1d804e82_81706ignoreE,@object
	.size		_ZN39_INTERNAL_119f4efc_4_k_cu_1d804e82_81704cuda3std3__441_GLOBAL__N__119f4efc_4_k_cu_1d804e82_81706ignoreE,(_ZN39_INTERNAL_119f4efc_4_k_cu_1d804e82_81704cute7productE - _ZN39_INTERNAL_119f4efc_4_k_cu_1d804e82_81704cuda3std3__441_GLOBAL__N__119f4efc_4_k_cu_1d804e82_81706ignoreE)
_ZN39_INTERNAL_119f4efc_4_k_cu_1d804e82_81704cuda3std3__441_GLOBAL__N__119f4efc_4_k_cu_1d804e82_81706ignoreE:
	.zero		1
	.type		_ZN39_INTERNAL_119f4efc_4_k_cu_1d804e82_81704cute7productE,@object
	.size		_ZN39_INTERNAL_119f4efc_4_k_cu_1d804e82_81704cute7productE,(_ZN39_INTERNAL_119f4efc_4_k_cu_1d804e82_81704cuda3std3__45__cpo3endE - _ZN39_INTERNAL_119f4efc_4_k_cu_1d804e82_81704cute7productE)
_ZN39_INTERNAL_119f4efc_4_k_cu_1d804e82_81704cute7productE:
	.zero		1
	.type		_ZN39_INTERNAL_119f4efc_4_k_cu_1d804e82_81704cuda3std3__45__cpo3endE,@object
	.size		_ZN39_INTERNAL_119f4efc_4_k_cu_1d804e82_81704cuda3std3__45__cpo3endE,(_ZN39_INTERNAL_119f4efc_4_k_cu_1d804e82_81704cuda3std3__419piecewise_constructE - _ZN39_INTERNAL_119f4efc_4_k_cu_1d804e82_81704cuda3std3__45__cpo3endE)
_ZN39_INTERNAL_119f4efc_4_k_cu_1d804e82_81704cuda3std3__45__cpo3endE:
	.zero		1
	.type		_ZN39_INTERNAL_119f4efc_4_k_cu_1d804e82_81704cuda3std3__419piecewise_constructE,@object
	.size		_ZN39_INTERNAL_119f4efc_4_k_cu_1d804e82_81704cuda3std3__419piecewise_constructE,(_ZN39_INTERNAL_119f4efc_4_k_cu_1d804e82_81704cuda3std3__45__cpo4cendE - _ZN39_INTERNAL_119f4efc_4_k_cu_1d804e82_81704cuda3std3__419piecewise_constructE)
_ZN39_INTERNAL_119f4efc_4_k_cu_1d804e82_81704cuda3std3__419piecewise_constructE:
	.zero		1
	.type		_ZN39_INTERNAL_119f4efc_4_k_cu_1d804e82_81704cuda3std3__45__cpo4cendE,@object
	.size		_ZN39_INTERNAL_119f4efc_4_k_cu_1d804e82_81704cuda3std3__45__cpo4cendE,(_ZN39_INTERNAL_119f4efc_4_k_cu_1d804e82_81704cuda3std6ranges3__45__cpo4swapE - _ZN39_INTERNAL_119f4efc_4_k_cu_1d804e82_81704cuda3std3__45__cpo4cendE)
_ZN39_INTERNAL_119f4efc_4_k_cu_1d804e82_81704cuda3std3__45__cpo4cendE:
	.zero		1
	.type		_ZN39_INTERNAL_119f4efc_4_k_cu_1d804e82_81704cuda3std6ranges3__45__cpo4swapE,@object
	.size		_ZN39_INTERNAL_119f4efc_4_k_cu_1d804e82_81704cuda3std6ranges3__45__cpo4swapE,(.L_10 - _ZN39_INTERNAL_119f4efc_4_k_cu_1d804e82_81704cuda3std6ranges3__45__cpo4swapE)
_ZN39_INTERNAL_119f4efc_4_k_cu_1d804e82_81704cuda3std6ranges3__45__cpo4swapE:
	.zero		1
.L_10:


//--------------------- .nv.constant0._ZN7cutlass13device_kernelINS_4gemm6kernel13GemmUniversalIN4cute5tupleIJiiiiEEENS1_10collective13CollectiveMmaINS1_35MainloopSm100TmaUmmaWarpSpecializedILi2ELi2ELi4ENS5_IJNS4_1CILi2EEESB_NSA_ILi1EEEEEEEENS5_IJNSA_ILi64EEENSA_ILi256EEENSA_ILi128EEEEEENS_10bfloat16_tENS5_IJlSC_lEEESJ_SK_NS4_8TiledMMAINS4_8MMA_AtomIJNS4_20SM100_MMA_F16BF16_SSISJ_SJ_fLi64ELi256ELNS4_4UMMA5MajorE0ELSP_0ELNSO_7ScaleInE0ELSQ_0EEEEEENS4_6LayoutINS5_IJSC_SC_SC_EEENS5_IJNSA_ILi0EEESV_SV_EEEEENS5_IJNS4_10UnderscoreESY_SY_EEEEENS4_23SM90_TMA_LOAD_MULTICASTENS4_14ComposedLayoutINS4_7SwizzleILi3ELi4ELi3EEENS4_18smem_ptr_flag_bitsILi16EEENST_INS5_IJNSA_ILi8EEESF_EEENS5_IJSF_SC_EEEEEEEvNS4_8identityES11_S1B_vS1C_EENS_8epilogue10collective18CollectiveEpilogueINS1E_23Sm100TmaWarpSpecializedILi4ELi2ELi32ELb1ELb0EEEJSI_NS5_IJNST_ISF_SC_EES1J_EEESJ_SK_SJ_SK_NS1E_6fusion15FusionCallbacksIS1I_NS1L_17LinearCombinationISJ_fSJ_fLNS_15FloatRoundStyleE2EEESI_S1K_JEEENS4_5SM1004TMEM4LOAD26SM100_TMEM_LOAD_16dp256b8xENS4_13SM90_TMA_LOADES1B_NS4_17SM75_U32x4_LDSM_NENS4_14SM90_TMA_STOREES1B_NS4_17SM90_U32x4_STSM_NENS4_39AutoVectorizingCopyWithAssumedAlignmentILi128EEEEEEvvEEEEvNT_6ParamsE --------------------------
	.section	.nv.constant0._ZN7cutlass13device_kernelINS_4gemm6kernel13GemmUniversalIN4cute5tupleIJiiiiEEENS1_10collective13CollectiveMmaINS1_35MainloopSm100TmaUmmaWarpSpecializedILi2ELi2ELi4ENS5_IJNS4_1CILi2EEESB_NSA_ILi1EEEEEEEENS5_IJNSA_ILi64EEENSA_ILi256EEENSA_ILi128EEEEEENS_10bfloat16_tENS5_IJlSC_lEEESJ_SK_NS4_8TiledMMAINS4_8MMA_AtomIJNS4_20SM100_MMA_F16BF16_SSISJ_SJ_fLi64ELi256ELNS4_4UMMA5MajorE0ELSP_0ELNSO_7ScaleInE0ELSQ_0EEEEEENS4_6LayoutINS5_IJSC_SC_SC_EEENS5_IJNSA_ILi0EEESV_SV_EEEEENS5_IJNS4_10UnderscoreESY_SY_EEEEENS4_23SM90_TMA_LOAD_MULTICASTENS4_14ComposedLayoutINS4_7SwizzleILi3ELi4ELi3EEENS4_18smem_ptr_flag_bitsILi16EEENST_INS5_IJNSA_ILi8EEESF_EEENS5_IJSF_SC_EEEEEEEvNS4_8identityES11_S1B_vS1C_EENS_8epilogue10collective18CollectiveEpilogueINS1E_23Sm100TmaWarpSpecializedILi4ELi2ELi32ELb1ELb0EEEJSI_NS5_IJNST_ISF_SC_EES1J_EEESJ_SK_SJ_SK_NS1E_6fusion15FusionCallbacksIS1I_NS1L_17LinearCombinationISJ_fSJ_fLNS_15FloatRoundStyleE2EEESI_S1K_JEEENS4_5SM1004TMEM4LOAD26SM100_TMEM_LOAD_16dp256b8xENS4_13SM90_TMA_LOADES1B_NS4_17SM75_U32x4_LDSM_NENS4_14SM90_TMA_STOREES1B_NS4_17SM90_U32x4_STSM_NENS4_39AutoVectorizingCopyWithAssumedAlignmentILi128EEEEEEvvEEEEvNT_6ParamsE,"a",@progbits
	.sectionflags	@""
	.align	4
.nv.constant0._ZN7cutlass13device_kernelINS_4gemm6kernel13GemmUniversalIN4cute5tupleIJiiiiEEENS1_10collective13CollectiveMmaINS1_35MainloopSm100TmaUmmaWarpSpecializedILi2ELi2ELi4ENS5_IJNS4_1CILi2EEESB_NSA_ILi1EEEEEEEENS5_IJNSA_ILi64EEENSA_ILi256EEENSA_ILi128EEEEEENS_10bfloat16_tENS5_IJlSC_lEEESJ_SK_NS4_8TiledMMAINS4_8MMA_AtomIJNS4_20SM100_MMA_F16BF16_SSISJ_SJ_fLi64ELi256ELNS4_4UMMA5MajorE0ELSP_0ELNSO_7ScaleInE0ELSQ_0EEEEEENS4_6LayoutINS5_IJSC_SC_SC_EEENS5_IJNSA_ILi0EEESV_SV_EEEEENS5_IJNS4_10UnderscoreESY_SY_EEEEENS4_23SM90_TMA_LOAD_MULTICASTENS4_14ComposedLayoutINS4_7SwizzleILi3ELi4ELi3EEENS4_18smem_ptr_flag_bitsILi16EEENST_INS5_IJNSA_ILi8EEESF_EEENS5_IJSF_SC_EEEEEEEvNS4_8identityES11_S1B_vS1C_EENS_8epilogue10collective18CollectiveEpilogueINS1E_23Sm100TmaWarpSpecializedILi4ELi2ELi32ELb1ELb0EEEJSI_NS5_IJNST_ISF_SC_EES1J_EEESJ_SK_SJ_SK_NS1E_6fusion15FusionCallbacksIS1I_NS1L_17LinearCombinationISJ_fSJ_fLNS_15FloatRoundStyleE2EEESI_S1K_JEEENS4_5SM1004TMEM4LOAD26SM100_TMEM_LOAD_16dp256b8xENS4_13SM90_TMA_LOADES1B_NS4_17SM75_U32x4_LDSM_NENS4_14SM90_TMA_STOREES1B_NS4_17SM90_U32x4_STSM_NENS4_39AutoVectorizingCopyWithAssumedAlignmentILi128EEEEEEvvEEEEvNT_6ParamsE:
	.zero		2944


//--------------------- SYMBOLS --------------------------

	.type		.nv.reservedSmem.offset0,@object
	.size		.nv.reservedSmem.offset0,0x4
	.type		.nv.reservedSmem.cap,@object
	.size		.nv.reservedSmem.cap,0x4
	.type		__assertfail,@function
